	.target	sm_90a

	.elftype	@"ET_EXEC"


//--------------------- .note.nv.tkinfo           --------------------------
	.section	.note.nv.tkinfo,"",@"SHT_NOTE"
	.sectionflags	@"SHF_NOTE_NV_TKINFO"
	.tkinfo
        /*0018*/ 	.word	0x00000002
        /*0030*/ 	.string	""
        /*0030*/ 	.string	"ptxas"
        /*0030*/ 	.string	"Cuda compilation tools, release 13.0, V13.0.88"
        /*0030*/ 	.string	"Build cuda_13.0.r13.0/compiler.36424714_0"
        /*0030*/ 	.string	"-v  -suppress-debug-info  -lineinfo  -arch sm_90a "



//--------------------- .note.nv.cuinfo           --------------------------
	.section	.note.nv.cuinfo,"",@"SHT_NOTE"
	.sectionflags	@"SHF_NOTE_NV_CUINFO"
        /*0018*/ 	.short	0x0002
        /*001a*/ 	.short	0x005a
        /*001c*/ 	.short	0x0082
	.zero		2


//--------------------- .nv.info                  --------------------------
	.section	.nv.info,"",@"SHT_CUDA_INFO"
	.align	4


	//----- nvinfo : EIATTR_REGCOUNT
	.align		4
        /*0000*/ 	.byte	0x04, 0x2f
        /*0002*/ 	.short	(.L_1 - .L_0)
	.align		4
.L_0:
        /*0004*/ 	.word	index@(gluon_wgmma)
        /*0008*/ 	.word	0x0000003a


	//----- nvinfo : EIATTR_FRAME_SIZE
	.align		4
.L_1:
        /*000c*/ 	.byte	0x04, 0x11
        /*000e*/ 	.short	(.L_3 - .L_2)
	.align		4
.L_2:
        /*0010*/ 	.word	index@(gluon_wgmma)
        /*0014*/ 	.word	0x00000000


	//----- nvinfo : EIATTR_MIN_STACK_SIZE
	.align		4
.L_3:
        /*0018*/ 	.byte	0x04, 0x12
        /*001a*/ 	.short	(.L_5 - .L_4)
	.align		4
.L_4:
        /*001c*/ 	.word	index@(gluon_wgmma)
        /*0020*/ 	.word	0x00000000
.L_5:


//--------------------- .nv.compat                --------------------------
	.section	.nv.compat,"",@"SHT_CUDA_COMPAT_INFO"
	.align	4
        /*0000*/ 	.byte	0x02, 0x09, 0x01, 0x00, 0x02, 0x02, 0x04, 0x00, 0x02, 0x05, 0x05, 0x00, 0x03, 0x07, 0x01, 0x01
        /*0010*/ 	.byte	0x02, 0x03, 0x03, 0x00, 0x02, 0x06, 0x01, 0x00, 0x04, 0x0b, 0x08, 0x00, 0x00, 0x00, 0x00, 0x00
        /*0020*/ 	.byte	0x00, 0x00, 0x00, 0x00


//--------------------- .nv.info.gluon_wgmma      --------------------------
	.section	.nv.info.gluon_wgmma,"",@"SHT_CUDA_INFO"
	.sectionflags	@""
	.align	4


	//----- nvinfo : EIATTR_CUDA_API_VERSION
	.align		4
        /*0000*/ 	.byte	0x04, 0x37
        /*0002*/ 	.short	(.L_7 - .L_6)
.L_6:
        /*0004*/ 	.word	0x00000082


	//----- nvinfo : EIATTR_KPARAM_INFO
	.align		4
.L_7:
        /*0008*/ 	.byte	0x04, 0x17
        /*000a*/ 	.short	(.L_9 - .L_8)
.L_8:
        /*000c*/ 	.word	0x00000000
        /*0010*/ 	.short	0x000a
        /*0012*/ 	.short	0x0048
        /*0014*/ 	.byte	0x00, 0xf4, 0x21, 0x00


	//----- nvinfo : EIATTR_KPARAM_INFO
	.align		4
.L_9:
        /*0018*/ 	.byte	0x04, 0x17
        /*001a*/ 	.short	(.L_11 - .L_10)
.L_10:
        /*001c*/ 	.word	0x00000000
        /*0020*/ 	.short	0x0009
        /*0022*/ 	.short	0x0040
        /*0024*/ 	.byte	0x00, 0xf4, 0x21, 0x00


	//----- nvinfo : EIATTR_KPARAM_INFO
	.align		4
.L_11:
        /*0028*/ 	.byte	0x04, 0x17
        /*002a*/ 	.short	(.L_13 - .L_12)
.L_12:
        /*002c*/ 	.word	0x00000000
        /*0030*/ 	.short	0x0008
        /*0032*/ 	.short	0x0038
        /*0034*/ 	.byte	0x00, 0xf0, 0x21, 0x00


	//----- nvinfo : EIATTR_KPARAM_INFO
	.align		4
.L_13:
        /*0038*/ 	.byte	0x04, 0x17
        /*003a*/ 	.short	(.L_15 - .L_14)
.L_14:
        /*003c*/ 	.word	0x00000000
        /*0040*/ 	.short	0x0007
        /*0042*/ 	.short	0x0030
        /*0044*/ 	.byte	0x00, 0xf0, 0x21, 0x00


	//----- nvinfo : EIATTR_KPARAM_INFO
	.align		4
.L_15:
        /*0048*/ 	.byte	0x04, 0x17
        /*004a*/ 	.short	(.L_17 - .L_16)
.L_16:
        /*004c*/ 	.word	0x00000000
        /*0050*/ 	.short	0x0006
        /*0052*/ 	.short	0x0028
        /*0054*/ 	.byte	0x00, 0xf0, 0x21, 0x00


	//----- nvinfo : EIATTR_KPARAM_INFO
	.align		4
.L_17:
        /*0058*/ 	.byte	0x04, 0x17
        /*005a*/ 	.short	(.L_19 - .L_18)
.L_18:
        /*005c*/ 	.word	0x00000000
        /*0060*/ 	.short	0x0005
        /*0062*/ 	.short	0x0020
        /*0064*/ 	.byte	0x00, 0xf0, 0x11, 0x00


	//----- nvinfo : EIATTR_KPARAM_INFO
	.align		4
.L_19:
        /*0068*/ 	.byte	0x04, 0x17
        /*006a*/ 	.short	(.L_21 - .L_20)
.L_20:
        /*006c*/ 	.word	0x00000000
        /*0070*/ 	.short	0x0004
        /*0072*/ 	.short	0x001c
        /*0074*/ 	.byte	0x00, 0xf0, 0x11, 0x00


	//----- nvinfo : EIATTR_KPARAM_INFO
	.align		4
.L_21:
        /*0078*/ 	.byte	0x04, 0x17
        /*007a*/ 	.short	(.L_23 - .L_22)
.L_22:
        /*007c*/ 	.word	0x00000000
        /*0080*/ 	.short	0x0003
        /*0082*/ 	.short	0x0018
        /*0084*/ 	.byte	0x00, 0xf0, 0x11, 0x00


	//----- nvinfo : EIATTR_KPARAM_INFO
	.align		4
.L_23:
        /*0088*/ 	.byte	0x04, 0x17
        /*008a*/ 	.short	(.L_25 - .L_24)
.L_24:
        /*008c*/ 	.word	0x00000000
        /*0090*/ 	.short	0x0002
        /*0092*/ 	.short	0x0010
        /*0094*/ 	.byte	0x00, 0xf4, 0x21, 0x00


	//----- nvinfo : EIATTR_KPARAM_INFO
	.align		4
.L_25:
        /*0098*/ 	.byte	0x04, 0x17
        /*009a*/ 	.short	(.L_27 - .L_26)
.L_26:
        /*009c*/ 	.word	0x00000000
        /*00a0*/ 	.short	0x0001
        /*00a2*/ 	.short	0x0008
        /*00a4*/ 	.byte	0x00, 0xf4, 0x21, 0x00


	//----- nvinfo : EIATTR_KPARAM_INFO
	.align		4
.L_27:
        /*00a8*/ 	.byte	0x04, 0x17
        /*00aa*/ 	.short	(.L_29 - .L_28)
.L_28:
        /*00ac*/ 	.word	0x00000000
        /*00b0*/ 	.short	0x0000
        /*00b2*/ 	.short	0x0000
        /*00b4*/ 	.byte	0x00, 0xf4, 0x21, 0x00


	//----- nvinfo : EIATTR_SPARSE_MMA_MASK
	.align		4
.L_29:
        /*00b8*/ 	.byte	0x03, 0x50
        /*00ba*/ 	.short	0x0000


	//----- nvinfo : EIATTR_MAXREG_COUNT
	.align		4
        /*00bc*/ 	.byte	0x03, 0x1b
        /*00be*/ 	.short	0x00ff


	//----- nvinfo : EIATTR_NUM_BARRIERS
	.align		4
        /*00c0*/ 	.byte	0x02, 0x4c
        /*00c2*/ 	.byte	0x01
	.zero		1


	//----- nvinfo : EIATTR_MERCURY_ISA_VERSION
	.align		4
        /*00c4*/ 	.byte	0x03, 0x5f
        /*00c6*/ 	.short	0x0101


	//----- nvinfo : EIATTR_INT_WARP_WIDE_INSTR_OFFSETS
	.align		4
        /*00c8*/ 	.byte	0x04, 0x31
        /*00ca*/ 	.short	(.L_31 - .L_30)


	//   ....[0]....
.L_30:
        /*00cc*/ 	.word	0x00001320


	//   ....[1]....
        /*00d0*/ 	.word	0x00001340


	//   ....[2]....
        /*00d4*/ 	.word	0x000013f0


	//   ....[3]....
        /*00d8*/ 	.word	0x000016d0


	//   ....[4]....
        /*00dc*/ 	.word	0x000016e0


	//   ....[5]....
        /*00e0*/ 	.word	0x00001780


	//   ....[6]....
        /*00e4*/ 	.word	0x00001790


	//   ....[7]....
        /*00e8*/ 	.word	0x00001e10


	//   ....[8]....
        /*00ec*/ 	.word	0x00001e20


	//----- nvinfo : EIATTR_COOP_GROUP_MASK_REGIDS
	.align		4
.L_31:
        /*00f0*/ 	.byte	0x04, 0x29
        /*00f2*/ 	.short	(.L_33 - .L_32)


	//   ....[0]....
.L_32:
        /*00f4*/ 	.word	0xffffffff


	//   ....[1]....
        /*00f8*/ 	.word	0xffffffff


	//   ....[2]....
        /*00fc*/ 	.word	0xffffffff


	//----- nvinfo : EIATTR_COOP_GROUP_INSTR_OFFSETS
	.align		4
.L_33:
        /*0100*/ 	.byte	0x04, 0x28
        /*0102*/ 	.short	(.L_35 - .L_34)


	//   ....[0]....
.L_34:
        /*0104*/ 	.word	0x00000150


	//   ....[1]....
        /*0108*/ 	.word	0x00000700


	//   ....[2]....
        /*010c*/ 	.word	0x00000cf0


	//----- nvinfo : EIATTR_MBARRIER_INSTR_OFFSETS
	.align		4
.L_35:
        /*0110*/ 	.byte	0x04, 0x39
        /*0112*/ 	.short	(.L_37 - .L_36)


	//   ....[0]....
.L_36:
        /*0114*/ 	.word	0x00001490
        /*0118*/ 	.word	0x000000ff
        /*011c*/ 	.word	0x00018000
        /*0120*/ 	.short	0x0100
        /*0122*/ 	.byte	0x10
	.zero		1


	//   ....[1]....
        /*0124*/ 	.word	0x000014d0
        /*0128*/ 	.word	0x000000ff
        /*012c*/ 	.word	0x00018008
        /*0130*/ 	.short	0x0100
        /*0132*/ 	.byte	0x10
	.zero		1


	//   ....[2]....
        /*0134*/ 	.word	0x00001840
        /*0138*/ 	.word	0x000000ff
        /*013c*/ 	.word	0x00018000
        /*0140*/ 	.short	0x010a
        /*0142*/ 	.byte	0x1e
	.zero		1


	//   ....[3]....
        /*0144*/ 	.word	0x00001c80
        /*0148*/ 	.word	0x000000ff
        /*014c*/ 	.word	0x00018000
        /*0150*/ 	.short	0x0108
        /*0152*/ 	.byte	0x10
	.zero		1


	//   ....[4]....
        /*0154*/ 	.word	0x00001da0
        /*0158*/ 	.word	0x000000ff
        /*015c*/ 	.word	0x00018008
        /*0160*/ 	.short	0x0108
        /*0162*/ 	.byte	0x10
	.zero		1


	//   ....[5]....
        /*0164*/ 	.word	0x00001ed0
        /*0168*/ 	.word	0x000000ff
        /*016c*/ 	.word	0x00018000
        /*0170*/ 	.short	0x010a
        /*0172*/ 	.byte	0x1e
	.zero		1


	//----- nvinfo : EIATTR_NUM_MBARRIERS
	.align		4
.L_37:
        /*0174*/ 	.byte	0x03, 0x38
        /*0176*/ 	.short	0x0002


	//----- nvinfo : EIATTR_EXIT_INSTR_OFFSETS
	.align		4
        /*0178*/ 	.byte	0x04, 0x1c
        /*017a*/ 	.short	(.L_39 - .L_38)


	//   ....[0]....
.L_38:
        /*017c*/ 	.word	0x00001ec0


	//----- nvinfo : EIATTR_REQNTID
	.align		4
.L_39:
        /*0180*/ 	.byte	0x04, 0x10
        /*0182*/ 	.short	(.L_41 - .L_40)
.L_40:
        /*0184*/ 	.word	0x00000100
        /*0188*/ 	.word	0x00000001
        /*018c*/ 	.word	0x00000001


	//----- nvinfo : EIATTR_CRS_STACK_SIZE
	.align		4
.L_41:
        /*0190*/ 	.byte	0x04, 0x1e
        /*0192*/ 	.short	(.L_43 - .L_42)
.L_42:
        /*0194*/ 	.word	0x00000000


	//----- nvinfo : EIATTR_CBANK_PARAM_SIZE
	.align		4
.L_43:
        /*0198*/ 	.byte	0x03, 0x19
        /*019a*/ 	.short	0x0050


	//----- nvinfo : EIATTR_PARAM_CBANK
	.align		4
        /*019c*/ 	.byte	0x04, 0x0a
        /*019e*/ 	.short	(.L_45 - .L_44)
	.align		4
.L_44:
        /*01a0*/ 	.word	index@(.nv.constant0.gluon_wgmma)
        /*01a4*/ 	.short	0x0210
        /*01a6*/ 	.short	0x0050


	//----- nvinfo : EIATTR_SW_WAR
	.align		4
.L_45:
        /*01a8*/ 	.byte	0x04, 0x36
        /*01aa*/ 	.short	(.L_47 - .L_46)
.L_46:
        /*01ac*/ 	.word	0x00000008
.L_47:


//--------------------- .nv.callgraph             --------------------------
	.section	.nv.callgraph,"",@"SHT_CUDA_CALLGRAPH"
	.align	4
	.sectionentsize	8
	.align		4
        /*0000*/ 	.word	0x00000000
	.align		4
        /*0004*/ 	.word	0xffffffff
	.align		4
        /*0008*/ 	.word	0x00000000
	.align		4
        /*000c*/ 	.word	0xfffffffe
	.align		4
        /*0010*/ 	.word	0x00000000
	.align		4
        /*0014*/ 	.word	0xfffffffd
	.align		4
        /*0018*/ 	.word	0x00000000
	.align		4
        /*001c*/ 	.word	0xfffffffc


//--------------------- .text.gluon_wgmma         --------------------------
	.section	.text.gluon_wgmma,"ax",@progbits
	.align	128
        .global         gluon_wgmma
        .type           gluon_wgmma,@function
        .size           gluon_wgmma,(.L_x_52 - gluon_wgmma)
        .other          gluon_wgmma,@"STO_CUDA_ENTRY STV_DEFAULT"
gluon_wgmma:
.text.gluon_wgmma:
[----:B------:R-:W-:Y:S01]  /*0000*/  LDC R1, c[0x0][0x28] ;  /* 0x00000a00ff017b82 */ /* 0x000fe20000000800 */
[----:B------:R-:W1:Y:S07]  /*0010*/  S2R R0, SR_TID.X ;  /* 0x0000000000007919 */ /* 0x000e6e0000002100 */
[----:B------:R-:W2:Y:S01]  /*0020*/  S2UR UR4, SR_CgaCtaId ;  /* 0x00000000000479c3 */ /* 0x000ea20000008800 */
[----:B------:R-:W-:Y:S01]  /*0030*/  UMOV UR16, 0x400 ;  /* 0x0000040000107882 */ /* 0x000fe20000000000 */
[----:B------:R-:W-:Y:S01]  /*0040*/  ULDC UR6, c[0x0][0xc] ;  /* 0x0000030000067ab9 */ /* 0x000fe20000000800 */
[----:B------:R-:W-:Y:S01]  /*0050*/  ULDC.64 UR22, c[0x0][0x250] ;  /* 0x0000940000167ab9 */ /* 0x000fe20000000a00 */
[----:B------:R-:W-:Y:S04]  /*0060*/  BSSY B0, `(.L_x_0) ;  /* 0x000001f000007945 */ /* 0x000fe80003800000 */
[----:B------:R-:W3:Y:S08]  /*0070*/  LDC R2, c[0x0][0x228] ;  /* 0x00008a00ff027b82 */ /* 0x000ef00000000800 */
[----:B------:R-:W4:Y:S08]  /*0080*/  LDC R8, c[0x0][0x230] ;  /* 0x00008c00ff087b82 */ /* 0x000f300000000800 */
[----:B------:R-:W-:Y:S01]  /*0090*/  S2UR UR32, SR_CTAID.Y ;  /* 0x00000000002079c3 */ /* 0x000fe20000002600 */
[----:B--2---:R-:W-:-:S03]  /*00a0*/  ULEA UR16, UR4, UR16, 0x18 ;  /* 0x0000001004107291 */ /* 0x004fc6000f8ec03f */
[----:B------:R-:W-:Y:S01]  /*00b0*/  ULDC UR4, c[0x0][0x10] ;  /* 0x0000040000047ab9 */ /* 0x000fe20000000800 */
[----:B-1----:R-:W-:-:S03]  /*00c0*/  LOP3.LUT R6, R0, 0xff, RZ, 0xc0, !PT ;  /* 0x000000ff00067812 */ /* 0x002fc600078ec0ff */
[----:B------:R-:W1:Y:S01]  /*00d0*/  S2UR UR5, SR_CTAID.Z ;  /* 0x00000000000579c3 */ /* 0x000e620000002700 */
[----:B---3--:R-:W-:Y:S01]  /*00e0*/  VIADD R2, R2, 0xffffffff ;  /* 0xffffffff02027836 */ /* 0x008fe20000000000 */
[C---:B------:R-:W-:Y:S02]  /*00f0*/  ISETP.GE.U32.AND P0, PT, R6.reuse, 0x20, PT ;  /* 0x000000200600780c */ /* 0x040fe40003f06070 */
[C---:B------:R-:W-:Y:S02]  /*0100*/  ISETP.NE.U32.AND P2, PT, R6.reuse, RZ, PT ;  /* 0x000000ff0600720c */ /* 0x040fe40003f45070 */
[----:B------:R-:W-:Y:S02]  /*0110*/  LEA R11, R6, UR16, 0x2 ;  /* 0x00000010060b7c11 */ /* 0x000fe4000f8e10ff */
[----:B------:R-:W2:Y:S01]  /*0120*/  S2UR UR33, SR_CTAID.X ;  /* 0x00000000002179c3 */ /* 0x000ea20000002500 */
[----:B----4-:R-:W-:-:S06]  /*0130*/  VIADD R9, R8, 0xffffffff ;  /* 0xffffffff08097836 */ /* 0x010fcc0000000000 */
[----:B------:R3:W-:Y:S01]  /*0140*/  @!P0 STS [R11], RZ ;  /* 0x000000ff0b008388 */ /* 0x0007e20000000800 */
[----:B------:R-:W-:-:S03]  /*0150*/  NOP ;  /* 0x0000000000007918 */ /* 0x000fc60000000000 */
[----:B------:R3:W-:Y:S01]  /*0160*/  @!P2 STS [UR16+0x24], R2 ;  /* 0x00002402ff00a988 */ /* 0x0007e20008000810 */
[----:B-1----:R-:W-:-:S03]  /*0170*/  UIMAD UR4, UR5, UR4, UR32 ;  /* 0x00000004050472a4 */ /* 0x002fc6000f8e0220 */
[----:B------:R3:W-:Y:S01]  /*0180*/  @!P2 STS [UR16+0x20], R9 ;  /* 0x00002009ff00a988 */ /* 0x0007e20008000810 */
[----:B--2---:R-:W-:-:S04]  /*0190*/  UIMAD UR4, UR4, UR6, UR33 ;  /* 0x00000006040472a4 */ /* 0x004fc8000f8e0221 */
[----:B------:R-:W-:-:S03]  /*01a0*/  UIMAD UR5, UR4, 0x180, URZ ;  /* 0x00000180040578a4 */ /* 0x000fc6000f8e023f */
[----:B------:R-:W-:Y:S01]  /*01b0*/  UMOV UR4, URZ ;  /* 0x0000003f00047c82 */ /* 0x000fe20008000000 */
[----:B------:R-:W-:-:S04]  /*01c0*/  UIADD3 UR18, UP0, UR5, UR22, URZ ;  /* 0x0000001605127290 */ /* 0x000fc8000ff1e03f */
[----:B------:R-:W-:Y:S01]  /*01d0*/  ULEA.HI.X.SX32 UR19, UR5, UR23, 0x1, UP0 ;  /* 0x0000001705137291 */ /* 0x000fe200080f0e3f */
[----:B---3--:R-:W-:Y:S11]  /*01e0*/  @P2 BRA `(.L_x_1) ;  /* 0x0000000000182947 */ /* 0x008ff60003800000 */
[----:B------:R-:W1:Y:S01]  /*01f0*/  LDS R3, [UR16+0x8] ;  /* 0x00000810ff037984 */ /* 0x000e620008000800 */
[----:B------:R-:W2:Y:S01]  /*0200*/  LDC.64 R12, c[0x0][0x210] ;  /* 0x00008400ff0c7b82 */ /* 0x000ea20000000a00 */
[----:B------:R-:W-:Y:S02]  /*0210*/  IMAD.MOV.U32 R4, RZ, RZ, 0x70 ;  /* 0x00000070ff047424 */ /* 0x000fe400078e00ff */
[----:B--2---:R2:W-:Y:S03]  /*0220*/  STS.64 [UR16], R12 ;  /* 0x0000000cff007988 */ /* 0x0045e60008000a10 */
[----:B-1----:R-:W-:-:S05]  /*0230*/  LOP3.LUT R3, R3, 0x10, R4, 0xd8, !PT ;  /* 0x0000001003037812 */ /* 0x002fca00078ed804 */
[----:B------:R2:W-:Y:S02]  /*0240*/  STS [UR16+0x8], R3 ;  /* 0x00000803ff007988 */ /* 0x0005e40008000810 */
.L_x_1:
[----:B------:R-:W-:Y:S05]  /*0250*/  BSYNC B0 ;  /* 0x0000000000007941 */ /* 0x000fea0003800000 */
.L_x_0:
[----:B------:R-:W-:Y:S04]  /*0260*/  BSSY B0, `(.L_x_2) ;  /* 0x000000a000007945 */ /* 0x000fe80003800000 */
[----:B------:R-:W-:Y:S05]  /*0270*/  @P2 BRA `(.L_x_3) ;  /* 0x0000000000202947 */ /* 0x000fea0003800000 */
[----:B--2---:R-:W1:Y:S01]  /*0280*/  LDS R3, [UR16+0x34] ;  /* 0x00003410ff037984 */ /* 0x004e620008000800 */
[----:B------:R-:W-:Y:S02]  /*0290*/  IMAD.MOV.U32 R4, RZ, RZ, 0x3f000000 ;  /* 0x3f000000ff047424 */ /* 0x000fe400078e00ff */
[----:B------:R-:W-:Y:S01]  /*02a0*/  @!P2 IMAD.MOV.U32 R5, RZ, RZ, 0x3f ;  /* 0x0000003fff05a424 */ /* 0x000fe200078e00ff */
[----:B------:R-:W2:Y:S02]  /*02b0*/  @!P2 LDS R10, [UR16+0x38] ;  /* 0x00003810ff0aa984 */ /* 0x000ea40008000800 */
[----:B-1----:R-:W-:Y:S02]  /*02c0*/  LOP3.LUT R3, R3, 0xff000000, R4, 0xb8, !PT ;  /* 0xff00000003037812 */ /* 0x002fe400078eb804 */
[----:B--2---:R-:W-:-:S03]  /*02d0*/  @!P2 LOP3.LUT R4, R10, 0xff, R5, 0xb8, !PT ;  /* 0x000000ff0a04a812 */ /* 0x004fc600078eb805 */
[----:B------:R1:W-:Y:S04]  /*02e0*/  STS [UR16+0x34], R3 ;  /* 0x00003403ff007988 */ /* 0x0003e80008000810 */
[----:B------:R1:W-:Y:S02]  /*02f0*/  @!P2 STS [UR16+0x38], R4 ;  /* 0x00003804ff00a988 */ /* 0x0003e40008000810 */
.L_x_3:
[----:B------:R-:W-:Y:S05]  /*0300*/  BSYNC B0 ;  /* 0x0000000000007941 */ /* 0x000fea0003800000 */
.L_x_2:
[----:B------:R-:W-:Y:S04]  /*0310*/  BSSY B0, `(.L_x_4) ;  /* 0x000000e000007945 */ /* 0x000fe80003800000 */
[----:B------:R-:W-:Y:S05]  /*0320*/  @P2 BRA `(.L_x_5) ;  /* 0x0000000000302947 */ /* 0x000fea0003800000 */
[----:B-1----:R-:W1:Y:S01]  /*0330*/  LDS R4, [UR16+0x34] ;  /* 0x00003410ff047984 */ /* 0x002e620008000800 */
[----:B--2---:R-:W2:Y:S03]  /*0340*/  LDC.64 R12, c[0x0][0x238] ;  /* 0x00008e00ff0c7b82 */ /* 0x004ea60000000a00 */
[----:B------:R-:W3:Y:S01]  /*0350*/  LDS R3, [UR16+0x1c] ;  /* 0x00001c10ff037984 */ /* 0x000ee20008000800 */
[C---:B--2---:R-:W-:Y:S01]  /*0360*/  SHF.L.U64.HI R10, R12.reuse, 0x1, R13 ;  /* 0x000000010c0a7819 */ /* 0x044fe2000001020d */
[----:B------:R-:W-:-:S03]  /*0370*/  IMAD.SHL.U32 R5, R12, 0x2, RZ ;  /* 0x000000020c057824 */ /* 0x000fc600078e00ff */
[--C-:B------:R-:W-:Y:S02]  /*0380*/  SHF.R.U32.HI R12, RZ, 0x4, R10.reuse ;  /* 0x00000004ff0c7819 */ /* 0x100fe4000001160a */
[----:B------:R-:W-:-:S05]  /*0390*/  SHF.R.U64 R5, R5, 0x4, R10 ;  /* 0x0000000405057819 */ /* 0x000fca000000120a */
[----:B------:R4:W-:Y:S01]  /*03a0*/  STS [UR16+0xc], R5 ;  /* 0x00000c05ff007988 */ /* 0x0009e20008000810 */
[----:B-1----:R-:W-:Y:S02]  /*03b0*/  LOP3.LUT R4, R4, 0x7, RZ, 0xb8, !PT ;  /* 0x0000000704047812 */ /* 0x002fe400078eb8ff */
[----:B---3--:R-:W-:-:S03]  /*03c0*/  LOP3.LUT R3, R3, 0xf, R12, 0xb8, !PT ;  /* 0x0000000f03037812 */ /* 0x008fc600078eb80c */
[----:B------:R4:W-:Y:S04]  /*03d0*/  STS [UR16+0x34], R4 ;  /* 0x00003404ff007988 */ /* 0x0009e80008000810 */
[----:B------:R4:W-:Y:S02]  /*03e0*/  STS [UR16+0x1c], R3 ;  /* 0x00001c03ff007988 */ /* 0x0009e40008000810 */
.L_x_5:
[----:B------:R-:W-:Y:S05]  /*03f0*/  BSYNC B0 ;  /* 0x0000000000007941 */ /* 0x000fea0003800000 */
.L_x_4:
[----:B------:R-:W-:Y:S04]  /*0400*/  BSSY B1, `(.L_x_6) ;  /* 0x000001a000017945 */ /* 0x000fe80003800000 */
[----:B------:R-:W-:Y:S04]  /*0410*/  BSSY B0, `(.L_x_7) ;  /* 0x0000015000007945 */ /* 0x000fe80003800000 */
[----:B------:R-:W-:Y:S05]  /*0420*/  @P2 BRA `(.L_x_8) ;  /* 0x0000000000202947 */ /* 0x000fea0003800000 */
[----:B-12-4-:R-:W1:Y:S02]  /*0430*/  LDS R3, [UR16+0x34] ;  /* 0x00003410ff037984 */ /* 0x016e640008000800 */
[----:B-1----:R-:W-:-:S05]  /*0440*/  LOP3.LUT R3, R3, 0x38, RZ, 0xb8, !PT ;  /* 0x0000003803037812 */ /* 0x002fca00078eb8ff */
[----:B------:R1:W-:Y:S01]  /*0450*/  STS [UR16+0x34], R3 ;  /* 0x00003403ff007988 */ /* 0x0003e20008000810 */
[----:B------:R-:W-:Y:S05]  /*0460*/  @P2 BRA `(.L_x_9) ;  /* 0x0000000000202947 */ /* 0x000fea0003800000 */
[----:B-1----:R-:W1:Y:S01]  /*0470*/  LDS R3, [UR16+0x8] ;  /* 0x00000810ff037984 */ /* 0x002e620008000800 */
[----:B------:R-:W-:-:S05]  /*0480*/  IMAD.MOV.U32 R4, RZ, RZ, 0x780 ;  /* 0x00000780ff047424 */ /* 0x000fca00078e00ff */
[----:B-1----:R-:W-:-:S05]  /*0490*/  LOP3.LUT R3, R3, 0x500, R4, 0xd8, !PT ;  /* 0x0000050003037812 */ /* 0x002fca00078ed804 */
[----:B------:R3:W-:Y:S02]  /*04a0*/  STS [UR16+0x8], R3 ;  /* 0x00000803ff007988 */ /* 0x0007e40008000810 */
.L_x_8:
[----:B------:R-:W-:Y:S05]  /*04b0*/  @P2 BRA `(.L_x_10) ;  /* 0x0000000000282947 */ /* 0x000fea0003800000 */
[----:B-1234-:R-:W1:Y:S02]  /*04c0*/  LDS R3, [UR16+0x8] ;  /* 0x00000810ff037984 */ /* 0x01ee640008000800 */
[----:B-1----:R-:W-:-:S05]  /*04d0*/  LOP3.LUT R3, R3, 0x1800, RZ, 0xb8, !PT ;  /* 0x0000180003037812 */ /* 0x002fca00078eb8ff */
[----:B------:R2:W-:Y:S02]  /*04e0*/  STS [UR16+0x8], R3 ;  /* 0x00000803ff007988 */ /* 0x0005e40008000810 */
.L_x_9:
[----:B------:R-:W-:Y:S05]  /*04f0*/  @P2 BREAK B0 ;  /* 0x0000000000002942 */ /* 0x000fea0003800000 */
[----:B------:R-:W-:Y:S05]  /*0500*/  @P2 BRA `(.L_x_11) ;  /* 0x0000000000242947 */ /* 0x000fea0003800000 */
[----:B------:R-:W3:Y:S01]  /*0510*/  LDS R4, [UR16+0x8] ;  /* 0x00000810ff047984 */ /* 0x000ee20008000800 */
[----:B-12---:R-:W-:-:S05]  /*0520*/  IMAD.MOV.U32 R3, RZ, RZ, 0x6000 ;  /* 0x00006000ff037424 */ /* 0x006fca00078e00ff */
[----:B---3--:R-:W-:-:S04]  /*0530*/  LOP3.LUT R3, R4, 0x6000, R3, 0xd8, !PT ;  /* 0x0000600004037812 */ /* 0x008fc800078ed803 */
[----:B------:R-:W-:-:S05]  /*0540*/  LOP3.LUT R3, R3, 0x400000, RZ, 0xb8, !PT ;  /* 0x0040000003037812 */ /* 0x000fca00078eb8ff */
[----:B------:R5:W-:Y:S02]  /*0550*/  STS [UR16+0x8], R3 ;  /* 0x00000803ff007988 */ /* 0x000be40008000810 */
.L_x_10:
[----:B------:R-:W-:Y:S05]  /*0560*/  BSYNC B0 ;  /* 0x0000000000007941 */ /* 0x000fea0003800000 */
.L_x_7:
[----:B-12345:R-:W1:Y:S02]  /*0570*/  @!P2 LDS R3, [UR16+0x8] ;  /* 0x00000810ff03a984 */ /* 0x03ee640008000800 */
[----:B-1----:R-:W-:-:S05]  /*0580*/  @!P2 LOP3.LUT R3, R3, 0x8000, RZ, 0xb8, !PT ;  /* 0x000080000303a812 */ /* 0x002fca00078eb8ff */
[----:B------:R3:W-:Y:S02]  /*0590*/  @!P2 STS [UR16+0x8], R3 ;  /* 0x00000803ff00a988 */ /* 0x0007e40008000810 */
.L_x_11:
[----:B------:R-:W-:Y:S05]  /*05a0*/  BSYNC B1 ;  /* 0x0000000000017941 */ /* 0x000fea0003800000 */
.L_x_6:
[----:B------:R-:W-:Y:S05]  /*05b0*/  WARPSYNC.ALL ;  /* 0x0000000000007948 */ /* 0x000fea0003800000 */
[----:B------:R-:W-:Y:S05]  /*05c0*/  @P0 BRA `(.L_x_12) ;  /* 0x0000000000280947 */ /* 0x000fea0003800000 */
[----:B-123--:R-:W1:Y:S01]  /*05d0*/  S2R R3, SR_LANEID ;  /* 0x0000000000037919 */ /* 0x00ee620000000000 */
[----:B------:R-:W-:Y:S05]  /*05e0*/  WARPSYNC.ALL ;  /* 0x0000000000007948 */ /* 0x000fea0003800000 */
[----:B-1----:R-:W-:-:S05]  /*05f0*/  IMAD.SHL.U32 R3, R3, 0x4, RZ ;  /* 0x0000000403037824 */ /* 0x002fca00078e00ff */
[----:B------:R-:W1:Y:S01]  /*0600*/  LDS R7, [R3+UR16] ;  /* 0x0000001003077984 */ /* 0x000e620008000800 */
[----:B------:R-:W-:-:S05]  /*0610*/  IADD3 R4, P1, R3, UR18, RZ ;  /* 0x0000001203047c10 */ /* 0x000fca000ff3e0ff */
[----:B------:R-:W-:-:S05]  /*0620*/  IMAD.X R5, RZ, RZ, UR19, P1 ;  /* 0x00000013ff057e24 */ /* 0x000fca00088e06ff */
[----:B-1----:R4:W5:Y:S01]  /*0630*/  ATOMG.E.EXCH.STRONG.GPU PT, RZ, [R4], R7 ;  /* 0x0000000704ff73a8 */ /* 0x00296200041ee100 */
[----:B------:R-:W-:-:S04]  /*0640*/  DEPBAR {5,4,3,2,1,0} ;  /* 0x0000003f0000791a */ /* 0x000fc80000000000 */
[----:B------:R4:W-:Y:S01]  /*0650*/  UTMACCTL.IV [UR18] ;  /* 0x00000000120079b9 */ /* 0x0009e20008000000 */
[----:B------:R-:W-:Y:S01]  /*0660*/  NOP ;  /* 0x0000000000007918 */ /* 0x000fe20000000000 */
.L_x_12:
[----:B------:R-:W-:Y:S05]  /*0670*/  @P0 BRA `(.L_x_13) ;  /* 0x00000000000c0947 */ /* 0x000fea0003800000 */
[----:B------:R0:W-:Y:S01]  /*0680*/  UTMACMDFLUSH ;  /* 0x00000000000079b7 */ /* 0x0001e20000000000 */
[----:B------:R-:W-:Y:S05]  /*0690*/  @P0 BRA `(.L_x_13) ;  /* 0x0000000000040947 */ /* 0x000fea0003800000 */
[----:B------:R-:W-:-:S04]  /*06a0*/  DEPBAR.LE SB0, 0x0 ;  /* 0x000080000000791a */ /* 0x000fc80000000000 */
.L_x_13:
[----:B------:R-:W-:Y:S05]  /*06b0*/  WARPSYNC.ALL ;  /* 0x0000000000007948 */ /* 0x000fea0003800000 */
[----:B-----5:R-:W-:Y:S06]  /*06c0*/  BAR.SYNC.DEFER_BLOCKING 0x0 ;  /* 0x0000000000007b1d */ /* 0x020fec0000010000 */
[----:B------:R-:W-:Y:S02]  /*06d0*/  BSSY B1, `(.L_x_14) ;  /* 0x000000b000017945 */ /* 0x000fe40003800000 */
[----:B------:R-:W-:Y:S06]  /*06e0*/  BAR.SYNC.DEFER_BLOCKING 0x0 ;  /* 0x0000000000007b1d */ /* 0x000fec0000010000 */
[----:B------:R5:W-:Y:S01]  /*06f0*/  @!P0 STS [R11], RZ ;  /* 0x000000ff0b008388 */ /* 0x000be20000000800 */
[----:B------:R-:W-:Y:S01]  /*0700*/  NOP ;  /* 0x0000000000007918 */ /* 0x000fe20000000000 */
[----:B------:R-:W-:Y:S05]  /*0710*/  @P2 BRA `(.L_x_15) ;  /* 0x0000000000182947 */ /* 0x000fea0003800000 */
[----:B-123--:R-:W1:Y:S01]  /*0720*/  LDS R3, [UR16+0x8] ;  /* 0x00000810ff037984 */ /* 0x00ee620008000800 */
[----:B------:R-:W2:Y:S01]  /*0730*/  LDC.64 R12, c[0x0][0x218] ;  /* 0x00008600ff0c7b82 */ /* 0x000ea20000000a00 */
[----:B----4-:R-:W-:Y:S02]  /*0740*/  IMAD.MOV.U32 R4, RZ, RZ, 0x70 ;  /* 0x00000070ff047424 */ /* 0x010fe400078e00ff */
[----:B--2---:R2:W-:Y:S03]  /*0750*/  STS.64 [UR16], R12 ;  /* 0x0000000cff007988 */ /* 0x0045e60008000a10 */
[----:B-1----:R-:W-:-:S05]  /*0760*/  LOP3.LUT R3, R3, 0x10, R4, 0xd8, !PT ;  /* 0x0000001003037812 */ /* 0x002fca00078ed804 */
[----:B------:R2:W-:Y:S02]  /*0770*/  STS [UR16+0x8], R3 ;  /* 0x00000803ff007988 */ /* 0x0005e40008000810 */
.L_x_15:
[----:B----4-:R-:W-:Y:S05]  /*0780*/  BSYNC B1 ;  /* 0x0000000000017941 */ /* 0x010fea0003800000 */
.L_x_14:
[----:B------:R-:W-:Y:S04]  /*0790*/  BSSY B2, `(.L_x_16) ;  /* 0x000000f000027945 */ /* 0x000fe80003800000 */
[----:B------:R-:W-:Y:S04]  /*07a0*/  BSSY B1, `(.L_x_17) ;  /* 0x000000c000017945 */ /* 0x000fe80003800000 */
[----:B------:R-:W-:Y:S05]  /*07b0*/  @P2 BRA `(.L_x_18) ;  /* 0x0000000000282947 */ /* 0x000fea0003800000 */
[----:B-123--:R-:W1:Y:S01]  /*07c0*/  LDS R3, [UR16+0x34] ;  /* 0x00003410ff037984 */ /* 0x00ee620008000800 */
[----:B------:R-:W-:Y:S01]  /*07d0*/  IMAD.MOV.U32 R4, RZ, RZ, 0x3f000000 ;  /* 0x3f000000ff047424 */ /* 0x000fe200078e00ff */
[----:B------:R-:W-:Y:S05]  /*07e0*/  @P2 BREAK B1 ;  /* 0x0000000000012942 */ /* 0x000fea0003800000 */
[----:B-1----:R-:W-:-:S05]  /*07f0*/  LOP3.LUT R3, R3, 0xff000000, R4, 0xb8, !PT ;  /* 0xff00000003037812 */ /* 0x002fca00078eb804 */
[----:B------:R1:W-:Y:S01]  /*0800*/  STS [UR16+0x34], R3 ;  /* 0x00003403ff007988 */ /* 0x0003e20008000810 */
[----:B------:R-:W-:Y:S05]  /*0810*/  @P2 BRA `(.L_x_19) ;  /* 0x0000000000182947 */ /* 0x000fea0003800000 */
[----:B------:R-:W2:Y:S01]  /*0820*/  LDS R4, [UR16+0x38] ;  /* 0x00003810ff047984 */ /* 0x000ea20008000800 */
[----:B-1----:R-:W-:-:S05]  /*0830*/  IMAD.MOV.U32 R3, RZ, RZ, 0x7f ;  /* 0x0000007fff037424 */ /* 0x002fca00078e00ff */
[----:B--2---:R-:W-:-:S05]  /*0840*/  LOP3.LUT R3, R4, 0xff, R3, 0xb8, !PT ;  /* 0x000000ff04037812 */ /* 0x004fca00078eb803 */
[----:B------:R4:W-:Y:S02]  /*0850*/  STS [UR16+0x38], R3 ;  /* 0x00003803ff007988 */ /* 0x0009e40008000810 */
.L_x_18:
[----:B------:R-:W-:Y:S05]  /*0860*/  BSYNC B1 ;  /* 0x0000000000017941 */ /* 0x000fea0003800000 */
.L_x_17:
[----:B------:R1:W-:Y:S02]  /*0870*/  @!P2 STS [UR16+0x20], R9 ;  /* 0x00002009ff00a988 */ /* 0x0003e40008000810 */
.L_x_19:
[----:B------:R-:W-:Y:S05]  /*0880*/  BSYNC B2 ;  /* 0x0000000000027941 */ /* 0x000fea0003800000 */
.L_x_16:
[----:B------:R-:W-:Y:S05]  /*0890*/  WARPSYNC.ALL ;  /* 0x0000000000007948 */ /* 0x000fea0003800000 */
[----:B-1234-:R-:W1:Y:S01]  /*08a0*/  LDC R3, c[0x0][0x22c] ;  /* 0x00008b00ff037b82 */ /* 0x01ee620000000800 */
[----:B------:R-:W-:Y:S01]  /*08b0*/  BSSY B2, `(.L_x_20) ;  /* 0x0000010000027945 */ /* 0x000fe20003800000 */
[----:B-1----:R-:W-:-:S05]  /*08c0*/  VIADD R3, R3, 0xffffffff ;  /* 0xffffffff03037836 */ /* 0x002fca0000000000 */
[----:B------:R1:W-:Y:S01]  /*08d0*/  @!P2 STS [UR16+0x24], R3 ;  /* 0x00002403ff00a988 */ /* 0x0003e20008000810 */
[----:B------:R-:W-:Y:S05]  /*08e0*/  @P2 BRA `(.L_x_21) ;  /* 0x0000000000302947 */ /* 0x000fea0003800000 */
[----:B------:R-:W2:Y:S01]  /*08f0*/  LDS R5, [UR16+0x34] ;  /* 0x00003410ff057984 */ /* 0x000ea20008000800 */
[----:B------:R-:W3:Y:S03]  /*0900*/  LDC.64 R12, c[0x0][0x240] ;  /* 0x00009000ff0c7b82 */ /* 0x000ee60000000a00 */
[----:B------:R-:W4:Y:S01]  /*0910*/  LDS R4, [UR16+0x1c] ;  /* 0x00001c10ff047984 */ /* 0x000f220008000800 */
[C---:B---3--:R-:W-:Y:S01]  /*0920*/  SHF.L.U64.HI R10, R12.reuse, 0x1, R13 ;  /* 0x000000010c0a7819 */ /* 0x048fe2000001020d */
[----:B------:R-:W-:-:S03]  /*0930*/  IMAD.SHL.U32 R7, R12, 0x2, RZ ;  /* 0x000000020c077824 */ /* 0x000fc600078e00ff */
[--C-:B------:R-:W-:Y:S02]  /*0940*/  SHF.R.U32.HI R9, RZ, 0x4, R10.reuse ;  /* 0x00000004ff097819 */ /* 0x100fe4000001160a */
[----:B------:R-:W-:-:S05]  /*0950*/  SHF.R.U64 R7, R7, 0x4, R10 ;  /* 0x0000000407077819 */ /* 0x000fca000000120a */
[----:B------:R3:W-:Y:S01]  /*0960*/  STS [UR16+0xc], R7 ;  /* 0x00000c07ff007988 */ /* 0x0007e20008000810 */
[----:B--2---:R-:W-:Y:S02]  /*0970*/  LOP3.LUT R5, R5, 0x7, RZ, 0xb8, !PT ;  /* 0x0000000705057812 */ /* 0x004fe400078eb8ff */
[----:B----4-:R-:W-:-:S03]  /*0980*/  LOP3.LUT R4, R4, 0xf, R9, 0xb8, !PT ;  /* 0x0000000f04047812 */ /* 0x010fc600078eb809 */
[----:B------:R3:W-:Y:S04]  /*0990*/  STS [UR16+0x34], R5 ;  /* 0x00003405ff007988 */ /* 0x0007e80008000810 */
[----:B------:R3:W-:Y:S02]  /*09a0*/  STS [UR16+0x1c], R4 ;  /* 0x00001c04ff007988 */ /* 0x0007e40008000810 */
.L_x_21:
[----:B------:R-:W-:Y:S05]  /*09b0*/  BSYNC B2 ;  /* 0x0000000000027941 */ /* 0x000fea0003800000 */
.L_x_20:
[----:B------:R-:W-:Y:S04]  /*09c0*/  BSSY B3, `(.L_x_22) ;  /* 0x000001a000037945 */ /* 0x000fe80003800000 */
[----:B------:R-:W-:Y:S04]  /*09d0*/  BSSY B2, `(.L_x_23) ;  /* 0x0000015000027945 */ /* 0x000fe80003800000 */
[----:B------:R-:W-:Y:S05]  /*09e0*/  @P2 BRA `(.L_x_24) ;  /* 0x0000000000202947 */ /* 0x000fea0003800000 */
[----:B---3--:R-:W2:Y:S02]  /*09f0*/  LDS R4, [UR16+0x34] ;  /* 0x00003410ff047984 */ /* 0x008ea40008000800 */
[----:B--2---:R-:W-:-:S05]  /*0a00*/  LOP3.LUT R4, R4, 0x38, RZ, 0xb8, !PT ;  /* 0x0000003804047812 */ /* 0x004fca00078eb8ff */
[----:B------:R2:W-:Y:S01]  /*0a10*/  STS [UR16+0x34], R4 ;  /* 0x00003404ff007988 */ /* 0x0005e20008000810 */
[----:B------:R-:W-:Y:S05]  /*0a20*/  @P2 BRA `(.L_x_25) ;  /* 0x0000000000202947 */ /* 0x000fea0003800000 */
[----:B--2---:R-:W2:Y:S01]  /*0a30*/  LDS R4, [UR16+0x8] ;  /* 0x00000810ff047984 */ /* 0x004ea20008000800 */
[----:B------:R-:W-:-:S05]  /*0a40*/  IMAD.MOV.U32 R5, RZ, RZ, 0x780 ;  /* 0x00000780ff057424 */ /* 0x000fca00078e00ff */
[----:B--2---:R-:W-:-:S05]  /*0a50*/  LOP3.LUT R4, R4, 0x500, R5, 0xd8, !PT ;  /* 0x0000050004047812 */ /* 0x004fca00078ed805 */
[----:B------:R2:W-:Y:S02]  /*0a60*/  STS [UR16+0x8], R4 ;  /* 0x00000804ff007988 */ /* 0x0005e40008000810 */
.L_x_24:
[----:B------:R-:W-:Y:S05]  /*0a70*/  @P2 BRA `(.L_x_26) ;  /* 0x0000000000282947 */ /* 0x000fea0003800000 */
[----:B--23--:R-:W2:Y:S02]  /*0a80*/  LDS R4, [UR16+0x8] ;  /* 0x00000810ff047984 */ /* 0x00cea40008000800 */
[----:B--2---:R-:W-:-:S05]  /*0a90*/  LOP3.LUT R4, R4, 0x1800, RZ, 0xb8, !PT ;  /* 0x0000180004047812 */ /* 0x004fca00078eb8ff */
[----:B------:R3:W-:Y:S02]  /*0aa0*/  STS [UR16+0x8], R4 ;  /* 0x00000804ff007988 */ /* 0x0007e40008000810 */
.L_x_25:
[----:B------:R-:W-:Y:S05]  /*0ab0*/  @P2 BREAK B2 ;  /* 0x0000000000022942 */ /* 0x000fea0003800000 */
[----:B------:R-:W-:Y:S05]  /*0ac0*/  @P2 BRA `(.L_x_27) ;  /* 0x0000000000242947 */ /* 0x000fea0003800000 */
[----:B--23--:R-:W2:Y:S01]  /*0ad0*/  LDS R4, [UR16+0x8] ;  /* 0x00000810ff047984 */ /* 0x00cea20008000800 */
[----:B------:R-:W-:-:S05]  /*0ae0*/  IMAD.MOV.U32 R5, RZ, RZ, 0x6000 ;  /* 0x00006000ff057424 */ /* 0x000fca00078e00ff */
[----:B--2---:R-:W-:-:S04]  /*0af0*/  LOP3.LUT R4, R4, 0x6000, R5, 0xd8, !PT ;  /* 0x0000600004047812 */ /* 0x004fc800078ed805 */
[----:B------:R-:W-:-:S05]  /*0b00*/  LOP3.LUT R4, R4, 0x400000, RZ, 0xb8, !PT ;  /* 0x0040000004047812 */ /* 0x000fca00078eb8ff */
[----:B------:R4:W-:Y:S02]  /*0b10*/  STS [UR16+0x8], R4 ;  /* 0x00000804ff007988 */ /* 0x0009e40008000810 */
.L_x_26:
[----:B------:R-:W-:Y:S05]  /*0b20*/  BSYNC B2 ;  /* 0x0000000000027941 */ /* 0x000fea0003800000 */
.L_x_23:
[----:B--234-:R-:W2:Y:S02]  /*0b30*/  @!P2 LDS R4, [UR16+0x8] ;  /* 0x00000810ff04a984 */ /* 0x01cea40008000800 */
[----:B--2---:R-:W-:-:S05]  /*0b40*/  @!P2 LOP3.LUT R4, R4, 0x8000, RZ, 0xb8, !PT ;  /* 0x000080000404a812 */ /* 0x004fca00078eb8ff */
[----:B------:R4:W-:Y:S02]  /*0b50*/  @!P2 STS [UR16+0x8], R4 ;  /* 0x00000804ff00a988 */ /* 0x0009e40008000810 */
.L_x_27:
[----:B------:R-:W-:Y:S05]  /*0b60*/  BSYNC B3 ;  /* 0x0000000000037941 */ /* 0x000fea0003800000 */
.L_x_22:
[----:B------:R-:W-:Y:S05]  /*0b70*/  WARPSYNC.ALL ;  /* 0x0000000000007948 */ /* 0x000fea0003800000 */
[----:B------:R-:W-:-:S04]  /*0b80*/  UIADD3 UR21, UR5, 0x80, URZ ;  /* 0x0000008005157890 */ /* 0x000fc8000fffe03f */
[----:B------:R-:W-:-:S04]  /*0b90*/  UIADD3 UR20, UP0, UR21, UR22, URZ ;  /* 0x0000001615147290 */ /* 0x000fc8000ff1e03f */
[----:B------:R-:W-:Y:S01]  /*0ba0*/  ULEA.HI.X.SX32 UR21, UR21, UR23, 0x1, UP0 ;  /* 0x0000001715157291 */ /* 0x000fe200080f0e3f */
[----:B------:R-:W-:Y:S11]  /*0bb0*/  @P0 BRA `(.L_x_28) ;  /* 0x0000000000280947 */ /* 0x000ff60003800000 */
[----:B--234-:R-:W2:Y:S01]  /*0bc0*/  S2R R4, SR_LANEID ;  /* 0x0000000000047919 */ /* 0x01cea20000000000 */
[----:B------:R-:W-:Y:S05]  /*0bd0*/  WARPSYNC.ALL ;  /* 0x0000000000007948 */ /* 0x000fea0003800000 */
[----:B--2---:R-:W-:-:S05]  /*0be0*/  IMAD.SHL.U32 R9, R4, 0x4, RZ ;  /* 0x0000000404097824 */ /* 0x004fca00078e00ff */
[----:B------:R-:W2:Y:S01]  /*0bf0*/  LDS R7, [R9+UR16] ;  /* 0x0000001009077984 */ /* 0x000ea20008000800 */
[----:B------:R-:W-:-:S05]  /*0c00*/  IADD3 R4, P1, R9, UR20, RZ ;  /* 0x0000001409047c10 */ /* 0x000fca000ff3e0ff */
[----:B------:R-:W-:-:S05]  /*0c10*/  IMAD.X R5, RZ, RZ, UR21, P1 ;  /* 0x00000015ff057e24 */ /* 0x000fca00088e06ff */
[----:B--2---:R2:W3:Y:S01]  /*0c20*/  ATOMG.E.EXCH.STRONG.GPU PT, RZ, [R4], R7 ;  /* 0x0000000704ff73a8 */ /* 0x0044e200041ee100 */
[----:B------:R-:W-:-:S04]  /*0c30*/  DEPBAR {5,4,3,2,1,0} ;  /* 0x0000003f0000791a */ /* 0x000fc80000000000 */
[----:B------:R2:W-:Y:S01]  /*0c40*/  UTMACCTL.IV [UR20] ;  /* 0x00000000140079b9 */ /* 0x0005e20008000000 */
[----:B------:R-:W-:Y:S01]  /*0c50*/  NOP ;  /* 0x0000000000007918 */ /* 0x000fe20000000000 */
.L_x_28:
[----:B------:R-:W-:Y:S05]  /*0c60*/  @P0 BRA `(.L_x_29) ;  /* 0x00000000000c0947 */ /* 0x000fea0003800000 */
[----:B------:R0:W-:Y:S01]  /*0c70*/  UTMACMDFLUSH ;  /* 0x00000000000079b7 */ /* 0x0001e20000000000 */
[----:B------:R-:W-:Y:S05]  /*0c80*/  @P0 BRA `(.L_x_29) ;  /* 0x0000000000040947 */ /* 0x000fea0003800000 */
[----:B------:R-:W-:-:S04]  /*0c90*/  DEPBAR.LE SB0, 0x0 ;  /* 0x000080000000791a */ /* 0x000fc80000000000 */
.L_x_29:
[----:B------:R-:W-:Y:S05]  /*0ca0*/  WARPSYNC.ALL ;  /* 0x0000000000007948 */ /* 0x000fea0003800000 */
[----:B---3--:R-:W-:Y:S06]  /*0cb0*/  BAR.SYNC.DEFER_BLOCKING 0x0 ;  /* 0x0000000000007b1d */ /* 0x008fec0000010000 */
[----:B------:R-:W-:Y:S02]  /*0cc0*/  BSSY B3, `(.L_x_30) ;  /* 0x000000b000037945 */ /* 0x000fe40003800000 */
[----:B------:R-:W-:Y:S06]  /*0cd0*/  BAR.SYNC.DEFER_BLOCKING 0x0 ;  /* 0x0000000000007b1d */ /* 0x000fec0000010000 */
[----:B------:R3:W-:Y:S01]  /*0ce0*/  @!P0 STS [R11], RZ ;  /* 0x000000ff0b008388 */ /* 0x0007e20000000800 */
[----:B------:R-:W-:Y:S01]  /*0cf0*/  NOP ;  /* 0x0000000000007918 */ /* 0x000fe20000000000 */
[----:B------:R-:W-:Y:S05]  /*0d00*/  @P2 BRA `(.L_x_31) ;  /* 0x0000000000182947 */ /* 0x000fea0003800000 */
[----:B--2-4-:R-:W2:Y:S01]  /*0d10*/  LDS R4, [UR16+0x8] ;  /* 0x00000810ff047984 */ /* 0x014ea20008000800 */
[----:B---3-5:R-:W3:Y:S01]  /*0d20*/  LDC.64 R10, c[0x0][0x220] ;  /* 0x00008800ff0a7b82 */ /* 0x028ee20000000a00 */
[----:B------:R-:W-:Y:S02]  /*0d30*/  IMAD.MOV.U32 R5, RZ, RZ, 0x70 ;  /* 0x00000070ff057424 */ /* 0x000fe400078e00ff */
[----:B---3--:R3:W-:Y:S03]  /*0d40*/  STS.64 [UR16], R10 ;  /* 0x0000000aff007988 */ /* 0x0087e60008000a10 */
[----:B--2---:R-:W-:-:S05]  /*0d50*/  LOP3.LUT R4, R4, 0x10, R5, 0xd8, !PT ;  /* 0x0000001004047812 */ /* 0x004fca00078ed805 */
[----:B------:R3:W-:Y:S02]  /*0d60*/  STS [UR16+0x8], R4 ;  /* 0x00000804ff007988 */ /* 0x0007e40008000810 */
.L_x_31:
[----:B--2---:R-:W-:Y:S05]  /*0d70*/  BSYNC B3 ;  /* 0x0000000000037941 */ /* 0x004fea0003800000 */
.L_x_30:
[----:B------:R-:W-:Y:S04]  /*0d80*/  BSSY B4, `(.L_x_32) ;  /* 0x0000011000047945 */ /* 0x000fe80003800000 */
[----:B------:R-:W-:Y:S04]  /*0d90*/  BSSY B3, `(.L_x_33) ;  /* 0x000000e000037945 */ /* 0x000fe80003800000 */
[----:B------:R-:W-:Y:S05]  /*0da0*/  @P2 BRA `(.L_x_34) ;  /* 0x0000000000242947 */ /* 0x000fea0003800000 */
[----:B---34-:R-:W2:Y:S01]  /*0db0*/  LDS R4, [UR16+0x34] ;  /* 0x00003410ff047984 */ /* 0x018ea20008000800 */
[----:B------:R-:W-:-:S05]  /*0dc0*/  IMAD.MOV.U32 R5, RZ, RZ, 0x3f000000 ;  /* 0x3f000000ff057424 */ /* 0x000fca00078e00ff */
[----:B--2---:R-:W-:-:S05]  /*0dd0*/  LOP3.LUT R4, R4, 0xff000000, R5, 0xb8, !PT ;  /* 0xff00000004047812 */ /* 0x004fca00078eb805 */
[----:B------:R2:W-:Y:S01]  /*0de0*/  STS [UR16+0x34], R4 ;  /* 0x00003404ff007988 */ /* 0x0005e20008000810 */
[----:B------:R-:W-:Y:S05]  /*0df0*/  @P2 BRA `(.L_x_35) ;  /* 0x00000000001c2947 */ /* 0x000fea0003800000 */
[----:B--2---:R-:W2:Y:S01]  /*0e00*/  LDS R4, [UR16+0x38] ;  /* 0x00003810ff047984 */ /* 0x004ea20008000800 */
[----:B------:R-:W-:-:S05]  /*0e10*/  IMAD.MOV.U32 R5, RZ, RZ, 0x3f ;  /* 0x0000003fff057424 */ /* 0x000fca00078e00ff */
[----:B--2---:R-:W-:-:S05]  /*0e20*/  LOP3.LUT R4, R4, 0xff, R5, 0xb8, !PT ;  /* 0x000000ff04047812 */ /* 0x004fca00078eb805 */
[----:B------:R2:W-:Y:S02]  /*0e30*/  STS [UR16+0x38], R4 ;  /* 0x00003804ff007988 */ /* 0x0005e40008000810 */
.L_x_34:
[----:B------:R-:W-:Y:S05]  /*0e40*/  @P2 BREAK B3 ;  /* 0x0000000000032942 */ /* 0x000fea0003800000 */
[----:B------:R-:W-:Y:S05]  /*0e50*/  @P2 BRA `(.L_x_36) ;  /* 0x00000000000c2947 */ /* 0x000fea0003800000 */
[----:B------:R1:W-:Y:S02]  /*0e60*/  STS [UR16+0x20], R3 ;  /* 0x00002003ff007988 */ /* 0x0003e40008000810 */
.L_x_35:
[----:B------:R-:W-:Y:S05]  /*0e70*/  BSYNC B3 ;  /* 0x0000000000037941 */ /* 0x000fea0003800000 */
.L_x_33:
[----:B------:R1:W-:Y:S02]  /*0e80*/  @!P2 STS [UR16+0x24], R2 ;  /* 0x00002402ff00a988 */ /* 0x0003e40008000810 */
.L_x_36:
[----:B------:R-:W-:Y:S05]  /*0e90*/  BSYNC B4 ;  /* 0x0000000000047941 */ /* 0x000fea0003800000 */
.L_x_32:
[----:B------:R-:W-:Y:S05]  /*0ea0*/  WARPSYNC.ALL ;  /* 0x0000000000007948 */ /* 0x000fea0003800000 */
[----:B------:R-:W-:Y:S04]  /*0eb0*/  BSSY B4, `(.L_x_37) ;  /* 0x000000e000047945 */ /* 0x000fe80003800000 */
[----:B------:R-:W-:Y:S05]  /*0ec0*/  @P2 BRA `(.L_x_38) ;  /* 0x0000000000302947 */ /* 0x000fea0003800000 */
[----:B-1----:R-:W1:Y:S01]  /*0ed0*/  LDS R3, [UR16+0x34] ;  /* 0x00003410ff037984 */ /* 0x002e620008000800 */
[----:B--234-:R-:W2:Y:S03]  /*0ee0*/  LDC.64 R4, c[0x0][0x248] ;  /* 0x00009200ff047b82 */ /* 0x01cea60000000a00 */
        /* <DEDUP_REMOVED lines=10> */
.L_x_38:
[----:B------:R-:W-:Y:S05]  /*0f90*/  BSYNC B4 ;  /* 0x0000000000047941 */ /* 0x000fea0003800000 */
.L_x_37:
[----:B------:R-:W-:Y:S04]  /*0fa0*/  BSSY B4, `(.L_x_39) ;  /* 0x000001a000047945 */ /* 0x000fe80003800000 */
[----:B------:R-:W-:Y:S04]  /*0fb0*/  BSSY B5, `(.L_x_40) ;  /* 0x0000015000057945 */ /* 0x000fe80003800000 */
[----:B------:R-:W-:Y:S05]  /*0fc0*/  @P2 BRA `(.L_x_41) ;  /* 0x0000000000202947 */ /* 0x000fea0003800000 */
[----:B-12---:R-:W1:Y:S02]  /*0fd0*/  LDS R2, [UR16+0x34] ;  /* 0x00003410ff027984 */ /* 0x006e640008000800 */
[----:B-1----:R-:W-:-:S05]  /*0fe0*/  LOP3.LUT R2, R2, 0x38, RZ, 0xb8, !PT ;  /* 0x0000003802027812 */ /* 0x002fca00078eb8ff */
[----:B------:R1:W-:Y:S01]  /*0ff0*/  STS [UR16+0x34], R2 ;  /* 0x00003402ff007988 */ /* 0x0003e20008000810 */
[----:B------:R-:W-:Y:S05]  /*1000*/  @P2 BRA `(.L_x_42) ;  /* 0x0000000000202947 */ /* 0x000fea0003800000 */
[----:B-1----:R-:W1:Y:S01]  /*1010*/  LDS R2, [UR16+0x8] ;  /* 0x00000810ff027984 */ /* 0x002e620008000800 */
[----:B------:R-:W-:-:S05]  /*1020*/  IMAD.MOV.U32 R3, RZ, RZ, 0x780 ;  /* 0x00000780ff037424 */ /* 0x000fca00078e00ff */
[----:B-1----:R-:W-:-:S05]  /*1030*/  LOP3.LUT R2, R2, 0x500, R3, 0xd8, !PT ;  /* 0x0000050002027812 */ /* 0x002fca00078ed803 */
[----:B------:R1:W-:Y:S02]  /*1040*/  STS [UR16+0x8], R2 ;  /* 0x00000802ff007988 */ /* 0x0003e40008000810 */
.L_x_41:
[----:B------:R-:W-:Y:S05]  /*1050*/  @P2 BRA `(.L_x_43) ;  /* 0x0000000000282947 */ /* 0x000fea0003800000 */
[----:B-12---:R-:W1:Y:S02]  /*1060*/  LDS R2, [UR16+0x8] ;  /* 0x00000810ff027984 */ /* 0x006e640008000800 */
[----:B-1----:R-:W-:-:S05]  /*1070*/  LOP3.LUT R2, R2, 0x1800, RZ, 0xb8, !PT ;  /* 0x0000180002027812 */ /* 0x002fca00078eb8ff */
[----:B------:R2:W-:Y:S02]  /*1080*/  STS [UR16+0x8], R2 ;  /* 0x00000802ff007988 */ /* 0x0005e40008000810 */
.L_x_42:
[----:B------:R-:W-:Y:S05]  /*1090*/  @P2 BREAK B5 ;  /* 0x0000000000052942 */ /* 0x000fea0003800000 */
[----:B------:R-:W-:Y:S05]  /*10a0*/  @P2 BRA `(.L_x_44) ;  /* 0x0000000000242947 */ /* 0x000fea0003800000 */
[----:B-12---:R-:W1:Y:S01]  /*10b0*/  LDS R2, [UR16+0x8] ;  /* 0x00000810ff027984 */ /* 0x006e620008000800 */
[----:B------:R-:W-:-:S05]  /*10c0*/  IMAD.MOV.U32 R3, RZ, RZ, 0x6000 ;  /* 0x00006000ff037424 */ /* 0x000fca00078e00ff */
[----:B-1----:R-:W-:-:S04]  /*10d0*/  LOP3.LUT R2, R2, 0x6000, R3, 0xd8, !PT ;  /* 0x0000600002027812 */ /* 0x002fc800078ed803 */
[----:B------:R-:W-:-:S05]  /*10e0*/  LOP3.LUT R2, R2, 0x400000, RZ, 0xb8, !PT ;  /* 0x0040000002027812 */ /* 0x000fca00078eb8ff */
[----:B------:R1:W-:Y:S02]  /*10f0*/  STS [UR16+0x8], R2 ;  /* 0x00000802ff007988 */ /* 0x0003e40008000810 */
.L_x_43:
[----:B------:R-:W-:Y:S05]  /*1100*/  BSYNC B5 ;  /* 0x0000000000057941 */ /* 0x000fea0003800000 */
.L_x_40:
[----:B-12---:R-:W1:Y:S02]  /*1110*/  @!P2 LDS R2, [UR16+0x8] ;  /* 0x00000810ff02a984 */ /* 0x006e640008000800 */
[----:B-1----:R-:W-:-:S05]  /*1120*/  @!P2 LOP3.LUT R2, R2, 0x8000, RZ, 0xb8, !PT ;  /* 0x000080000202a812 */ /* 0x002fca00078eb8ff */
[----:B------:R1:W-:Y:S02]  /*1130*/  @!P2 STS [UR16+0x8], R2 ;  /* 0x00000802ff00a988 */ /* 0x0003e40008000810 */
.L_x_44:
[----:B------:R-:W-:Y:S05]  /*1140*/  BSYNC B4 ;  /* 0x0000000000047941 */ /* 0x000fea0003800000 */
.L_x_39:
[----:B------:R-:W-:Y:S05]  /*1150*/  WARPSYNC.ALL ;  /* 0x0000000000007948 */ /* 0x000fea0003800000 */
[----:B------:R-:W-:Y:S01]  /*1160*/  UIADD3 UR5, UR5, 0x100, URZ ;  /* 0x0000010005057890 */ /* 0x000fe2000fffe03f */
[----:B------:R-:W-:Y:S01]  /*1170*/  ISETP.GE.AND P1, PT, R8, 0x1, PT ;  /* 0x000000010800780c */ /* 0x000fe20003f26270 */
[----:B------:R-:W-:Y:S01]  /*1180*/  IMAD.MOV.U32 R24, RZ, RZ, RZ ;  /* 0x000000ffff187224 */ /* 0x000fe200078e00ff */
[----:B------:R-:W-:Y:S01]  /*1190*/  SHF.R.U32.HI R7, RZ, 0x5, R0 ;  /* 0x00000005ff077819 */ /* 0x000fe20000011600 */
[----:B------:R-:W-:-:S04]  /*11a0*/  UIADD3 UR22, UP0, UR5, UR22, URZ ;  /* 0x0000001605167290 */ /* 0x000fc8000ff1e03f */
[----:B------:R-:W-:Y:S01]  /*11b0*/  ULEA.HI.X.SX32 UR23, UR5, UR23, 0x1, UP0 ;  /* 0x0000001705177291 */ /* 0x000fe200080f0e3f */
[----:B------:R-:W-:Y:S11]  /*11c0*/  @P0 BRA `(.L_x_45) ;  /* 0x0000000000280947 */ /* 0x000ff60003800000 */
[----:B-12---:R-:W3:Y:S01]  /*11d0*/  S2R R2, SR_LANEID ;  /* 0x0000000000027919 */ /* 0x006ee20000000000 */
[----:B------:R-:W-:Y:S05]  /*11e0*/  WARPSYNC.ALL ;  /* 0x0000000000007948 */ /* 0x000fea0003800000 */
[----:B---34-:R-:W-:-:S05]  /*11f0*/  IMAD.SHL.U32 R4, R2, 0x4, RZ ;  /* 0x0000000402047824 */ /* 0x018fca00078e00ff */
[----:B------:R-:W1:Y:S01]  /*1200*/  LDS R5, [R4+UR16] ;  /* 0x0000001004057984 */ /* 0x000e620008000800 */
[----:B------:R-:W-:-:S05]  /*1210*/  IADD3 R2, P3, R4, UR22, RZ ;  /* 0x0000001604027c10 */ /* 0x000fca000ff7e0ff */
[----:B------:R-:W-:-:S05]  /*1220*/  IMAD.X R3, RZ, RZ, UR23, P3 ;  /* 0x00000017ff037e24 */ /* 0x000fca00098e06ff */
[----:B-1----:R1:W2:Y:S01]  /*1230*/  ATOMG.E.EXCH.STRONG.GPU PT, RZ, [R2], R5 ;  /* 0x0000000502ff73a8 */ /* 0x0022a200041ee100 */
[----:B------:R-:W-:-:S04]  /*1240*/  DEPBAR {5,4,3,2,1,0} ;  /* 0x0000003f0000791a */ /* 0x000fc80000000000 */
[----:B------:R1:W-:Y:S01]  /*1250*/  UTMACCTL.IV [UR22] ;  /* 0x00000000160079b9 */ /* 0x0003e20008000000 */
[----:B------:R-:W-:Y:S01]  /*1260*/  NOP ;  /* 0x0000000000007918 */ /* 0x000fe20000000000 */
.L_x_45:
[----:B------:R-:W-:Y:S05]  /*1270*/  @P0 BRA `(.L_x_46) ;  /* 0x00000000000c0947 */ /* 0x000fea0003800000 */
[----:B------:R0:W-:Y:S01]  /*1280*/  UTMACMDFLUSH ;  /* 0x00000000000079b7 */ /* 0x0001e20000000000 */
[----:B------:R-:W-:Y:S05]  /*1290*/  @P0 BRA `(.L_x_46) ;  /* 0x0000000000040947 */ /* 0x000fea0003800000 */
[----:B------:R-:W-:-:S04]  /*12a0*/  DEPBAR.LE SB0, 0x0 ;  /* 0x000080000000791a */ /* 0x000fc80000000000 */
.L_x_46:
[----:B------:R-:W-:Y:S05]  /*12b0*/  WARPSYNC.ALL ;  /* 0x0000000000007948 */ /* 0x000fea0003800000 */
[----:B--2---:R-:W-:Y:S01]  /*12c0*/  BAR.SYNC.DEFER_BLOCKING 0x0 ;  /* 0x0000000000007b1d */ /* 0x004fe20000010000 */
[----:B------:R-:W-:Y:S01]  /*12d0*/  R2UR UR17, R7 ;  /* 0x00000000071172ca */ /* 0x000fe200000e0000 */
[----:B------:R-:W-:Y:S01]  /*12e0*/  USHF.L.U32 UR27, UR32, 0x7, URZ ;  /* 0x00000007201b7899 */ /* 0x000fe2000800063f */
[----:B------:R-:W-:Y:S01]  /*12f0*/  IMAD.MOV.U32 R25, RZ, RZ, RZ ;  /* 0x000000ffff197224 */ /* 0x000fe200078e00ff */
[----:B------:R-:W-:Y:S01]  /*1300*/  USHF.L.U32 UR11, UR33, 0x6, URZ ;  /* 0x00000006210b7899 */ /* 0x000fe2000800063f */
[----:B------:R-:W-:Y:S01]  /*1310*/  CS2R R26, SRZ ;  /* 0x00000000001a7805 */ /* 0x000fe2000001ff00 */
[----:B------:R-:W-:Y:S01]  /*1320*/  VOTEU.ALL UP0, P2 ;  /* 0x00000000003f7886 */ /* 0x000fe20001000000 */
[----:B------:R-:W-:Y:S01]  /*1330*/  UMOV UR6, 0x1 ;  /* 0x0000000100067882 */ /* 0x000fe20000000000 */
[----:B------:R-:W-:Y:S01]  /*1340*/  VOTEU.ALL UP1, P2 ;  /* 0x00000000003f7886 */ /* 0x000fe20001020000 */
[----:B------:R-:W-:-:S02]  /*1350*/  CS2R R28, SRZ ;  /* 0x00000000001c7805 */ /* 0x000fc4000001ff00 */
[----:B------:R-:W-:Y:S01]  /*1360*/  CS2R R30, SRZ ;  /* 0x00000000001e7805 */ /* 0x000fe2000001ff00 */
[----:B------:R-:W-:-:S04]  /*1370*/  @!UP0 UIADD3 UR8, -UR6, 0x100000, URZ ;  /* 0x0010000006088890 */ /* 0x000fc8000fffe13f */
[----:B------:R-:W-:Y:S02]  /*1380*/  @!UP0 USHF.L.U32 UR9, UR8, 0xb, URZ ;  /* 0x0000000b08098899 */ /* 0x000fe4000800063f */
[----:B------:R-:W-:Y:S01]  /*1390*/  @!UP0 USHF.L.U32 UR8, UR8, 0x1, URZ ;  /* 0x0000000108088899 */ /* 0x000fe2000800063f */
[----:B------:R-:W-:Y:S01]  /*13a0*/  CS2R R32, SRZ ;  /* 0x0000000000207805 */ /* 0x000fe2000001ff00 */
[----:B------:R-:W-:-:S04]  /*13b0*/  @!UP0 UIADD3 UR6, -UR6, 0x100000, URZ ;  /* 0x0010000006068890 */ /* 0x000fc8000fffe13f */
[----:B------:R-:W-:Y:S02]  /*13c0*/  @!UP0 USHF.L.U32 UR7, UR6, 0xb, URZ ;  /* 0x0000000b06078899 */ /* 0x000fe4000800063f */
[----:B------:R-:W-:Y:S01]  /*13d0*/  @!UP0 USHF.L.U32 UR6, UR6, 0x1, URZ ;  /* 0x0000000106068899 */ /* 0x000fe2000800063f */
[----:B------:R-:W-:Y:S01]  /*13e0*/  CS2R R34, SRZ ;  /* 0x0000000000227805 */ /* 0x000fe2000001ff00 */
[----:B------:R-:W-:Y:S01]  /*13f0*/  VOTEU.ALL UP0, P2 ;  /* 0x00000000003f7886 */ /* 0x000fe20001000000 */
[----:B------:R-:W-:Y:S02]  /*1400*/  CS2R R36, SRZ ;  /* 0x0000000000247805 */ /* 0x000fe4000001ff00 */
[----:B------:R-:W-:Y:S02]  /*1410*/  CS2R R38, SRZ ;  /* 0x0000000000267805 */ /* 0x000fe4000001ff00 */
[----:B------:R-:W-:Y:S02]  /*1420*/  CS2R R40, SRZ ;  /* 0x0000000000287805 */ /* 0x000fe4000001ff00 */
[----:B------:R-:W-:-:S02]  /*1430*/  CS2R R42, SRZ ;  /* 0x00000000002a7805 */ /* 0x000fc4000001ff00 */
[----:B------:R-:W-:Y:S02]  /*1440*/  CS2R R44, SRZ ;  /* 0x00000000002c7805 */ /* 0x000fe4000001ff00 */
[----:B------:R-:W-:Y:S02]  /*1450*/  CS2R R46, SRZ ;  /* 0x00000000002e7805 */ /* 0x000fe4000001ff00 */
[----:B------:R-:W-:Y:S02]  /*1460*/  CS2R R48, SRZ ;  /* 0x0000000000307805 */ /* 0x000fe4000001ff00 */
[----:B------:R-:W-:Y:S01]  /*1470*/  CS2R R50, SRZ ;  /* 0x0000000000327805 */ /* 0x000fe2000001ff00 */
[----:B------:R-:W2:Y:S02]  /*1480*/  FENCE.VIEW.ASYNC.S ;  /* 0x00000000000073c6 */ /* 0x000ea40000000000 */
[----:B--2---:R2:W4:Y:S02]  /*1490*/  @!UP0 SYNCS.EXCH.64 URZ, [UR16+0x18000], UR8 ;  /* 0x01800008103f85b2 */ /* 0x0045240008000100 */
[----:B----4-:R-:W-:Y:S01]  /*14a0*/  BAR.SYNC.DEFER_BLOCKING 0x0 ;  /* 0x0000000000007b1d */ /* 0x010fe20000010000 */
[----:B------:R-:W-:-:S02]  /*14b0*/  CS2R R52, SRZ ;  /* 0x0000000000347805 */ /* 0x000fc4000001ff00 */
[----:B------:R-:W-:-:S03]  /*14c0*/  CS2R R54, SRZ ;  /* 0x0000000000367805 */ /* 0x000fc6000001ff00 */
[----:B------:R2:W4:Y:S01]  /*14d0*/  @!UP1 SYNCS.EXCH.64 URZ, [UR16+0x18008], UR6 ;  /* 0x01800806103f95b2 */ /* 0x0005220008000100 */
[----:B------:R-:W-:Y:S05]  /*14e0*/  @!P1 BRA `(.L_x_47) ;  /* 0x0000000400909947 */ /* 0x000fea0003800000 */
[----:B------:R-:W-:Y:S02]  /*14f0*/  CS2R R24, SRZ ;  /* 0x0000000000187805 */ /* 0x000fe4000001ff00 */
[----:B------:R-:W-:Y:S02]  /*1500*/  CS2R R26, SRZ ;  /* 0x00000000001a7805 */ /* 0x000fe4000001ff00 */
[----:B------:R-:W-:Y:S02]  /*1510*/  CS2R R28, SRZ ;  /* 0x00000000001c7805 */ /* 0x000fe4000001ff00 */
[----:B------:R-:W-:Y:S02]  /*1520*/  CS2R R30, SRZ ;  /* 0x00000000001e7805 */ /* 0x000fe4000001ff00 */
[----:B------:R-:W-:Y:S02]  /*1530*/  CS2R R32, SRZ ;  /* 0x0000000000207805 */ /* 0x000fe4000001ff00 */
[----:B------:R-:W-:-:S02]  /*1540*/  CS2R R34, SRZ ;  /* 0x0000000000227805 */ /* 0x000fc4000001ff00 */
        /* <DEDUP_REMOVED lines=10> */
[----:B------:R-:W-:Y:S01]  /*15f0*/  UMOV UR5, URZ ;  /* 0x0000003f00057c82 */ /* 0x000fe20008000000 */
[----:B--2---:R-:W-:-:S05]  /*1600*/  UMOV UR6, URZ ;  /* 0x0000003f00067c82 */ /* 0x004fca0008000000 */
.L_x_49:
[----:B----4-:R-:W-:Y:S01]  /*1610*/  BAR.SYNC.DEFER_BLOCKING 0x0 ;  /* 0x0000000000007b1d */ /* 0x010fe20000010000 */
[----:B------:R-:W-:Y:S01]  /*1620*/  ULEA UR30, UR5, UR16, 0x3 ;  /* 0x00000010051e7291 */ /* 0x000fe2000f8e183f */
[----:B-1----:R-:W-:Y:S01]  /*1630*/  @!P2 IMAD.MOV.U32 R2, RZ, RZ, 0xc000 ;  /* 0x0000c000ff02a424 */ /* 0x002fe200078e00ff */
[----:B------:R-:W-:Y:S01]  /*1640*/  ELECT P0, URZ, PT ;  /* 0x00000000003f782f */ /* 0x000fe20003800000 */
[----:B------:R-:W-:-:S03]  /*1650*/  ULEA UR7, UR5, UR16, 0xe ;  /* 0x0000001005077291 */ /* 0x000fc6000f8e703f */
[----:B------:R-:W-:Y:S01]  /*1660*/  ISETP.LT.U32.AND P0, PT, R6, 0x40, P0 ;  /* 0x000000400600780c */ /* 0x000fe20000701070 */
[----:B------:R-:W-:Y:S02]  /*1670*/  ULOP3.LUT UR8, UR17, 0x1, URZ, 0xc0, !UPT ;  /* 0x0000000111087892 */ /* 0x000fe4000f8ec03f */
[----:B------:R-:W-:Y:S02]  /*1680*/  ULEA UR29, UR5, UR16, 0xf ;  /* 0x00000010051d7291 */ /* 0x000fe4000f8e783f */
[----:B------:R-:W-:Y:S02]  /*1690*/  UIADD3 UR28, UR7, 0x10000, URZ ;  /* 0x00010000071c7890 */ /* 0x000fe4000fffe03f */
[----:B------:R-:W-:Y:S02]  /*16a0*/  ULEA UR10, UR8, UR6, 0x6 ;  /* 0x00000006080a7291 */ /* 0x000fe4000f8e303f */
[----:B------:R-:W-:Y:S02]  /*16b0*/  ULEA UR24, UR8, UR29, 0xe ;  /* 0x0000001d08187291 */ /* 0x000fe4000f8e703f */
[----:B------:R-:W-:-:S02]  /*16c0*/  ULEA UR8, UR8, UR28, 0xd ;  /* 0x0000001c08087291 */ /* 0x000fc4000f8e683f */
[----:B------:R-:W-:Y:S01]  /*16d0*/  VOTEU.ANY UP0, P0 ;  /* 0x00000000003f7886 */ /* 0x000fe20000000100 */
[----:B------:R-:W-:Y:S01]  /*16e0*/  VOTEU.ANY UP2, P0 ;  /* 0x00000000003f7886 */ /* 0x000fe20000040100 */
[----:B------:R-:W-:Y:S01]  /*16f0*/  ELECT P1, URZ, PT ;  /* 0x00000000003f782f */ /* 0x000fe20003820000 */
[----:B------:R1:W-:Y:S02]  /*1700*/  @!P2 SYNCS.ARRIVE.TRANS64 RZ, [UR30+0x18000], R2 ;  /* 0x01800002ffffa9a7 */ /* 0x0003e4000800001e */
[----:B------:R-:W-:Y:S01]  /*1710*/  @UP0 UIADD3 UR9, UR30, 0x18000, URZ ;  /* 0x000180001e090890 */ /* 0x000fe2000fffe03f */
[----:B------:R-:W-:Y:S01]  /*1720*/  BAR.SYNC.DEFER_BLOCKING 0x0 ;  /* 0x0000000000007b1d */ /* 0x000fe20000010000 */
[----:B------:R-:W-:-:S05]  /*1730*/  ISETP.LT.U32.AND P1, PT, R6, 0x40, P1 ;  /* 0x000000400600780c */ /* 0x000fca0000f21070 */
[----:B------:R-:W-:Y:S01]  /*1740*/  @UP0 UMOV UR12, UR18 ;  /* 0x00000012000c0c82 */ /* 0x000fe20008000000 */
[----:B------:R-:W-:Y:S01]  /*1750*/  @UP0 UMOV UR13, UR19 ;  /* 0x00000013000d0c82 */ /* 0x000fe20008000000 */
[----:B------:R-:W-:Y:S01]  /*1760*/  UMOV UR26, UR10 ;  /* 0x0000000a001a7c82 */ /* 0x000fe20008000000 */
[----:B-1----:R-:W-:-:S05]  /*1770*/  IMAD.U32 R2, RZ, RZ, UR4 ;  /* 0x00000004ff027e24 */ /* 0x002fca000f8e00ff */
[----:B------:R-:W-:Y:S01]  /*1780*/  VOTEU.ANY UP1, P1 ;  /* 0x00000000003f7886 */ /* 0x000fe20000820100 */
[----:B------:R-:W-:Y:S01]  /*1790*/  VOTEU.ANY UP3, P1 ;  /* 0x00000000003f7886 */ /* 0x000fe20000860100 */
[----:B------:R-:W-:-:S03]  /*17a0*/  SHF.L.U32 R2, R2, 0x1f, RZ ;  /* 0x0000001f02027819 */ /* 0x000fc600000006ff */
[----:B------:R-:W-:Y:S01]  /*17b0*/  @UP1 UIADD3 UR25, UR30, 0x18000, URZ ;  /* 0x000180001e191890 */ /* 0x000fe2000fffe03f */
[----:B------:R-:W-:Y:S01]  /*17c0*/  @UP1 UMOV UR14, UR20 ;  /* 0x00000014000e1c82 */ /* 0x000fe20008000000 */
[----:B------:R-:W-:Y:S01]  /*17d0*/  @UP1 UMOV UR15, UR21 ;  /* 0x00000015000f1c82 */ /* 0x000fe20008000000 */
[----:B------:R1:W-:Y:S01]  /*17e0*/  @UP2 UTMALDG.2D [UR8], [UR12] ;  /* 0x000000080c0025b4 */ /* 0x0003e20008008000 */
[----:B------:R2:W-:Y:S06]  /*17f0*/  MEMBAR.ALL.CTA ;  /* 0x0000000000007992 */ /* 0x0005ec0000008000 */
[----:B--2---:R-:W2:Y:S02]  /*1800*/  FENCE.VIEW.ASYNC.S ;  /* 0x00000000000073c6 */ /* 0x004ea40000000000 */
[----:B--2---:R-:W-:Y:S06]  /*1810*/  BAR.SYNC.DEFER_BLOCKING 0x0 ;  /* 0x0000000000007b1d */ /* 0x004fec0000010000 */
[----:B------:R1:W-:Y:S02]  /*1820*/  @UP3 UTMALDG.2D [UR24], [UR14] ;  /* 0x000000180e0035b4 */ /* 0x0003e40008008000 */
[----:B------:R-:W-:Y:S06]  /*1830*/  BAR.SYNC.DEFER_BLOCKING 0x0 ;  /* 0x0000000000007b1d */ /* 0x000fec0000010000 */
[----:B------:R-:W2:Y:S02]  /*1840*/  SYNCS.PHASECHK.TRANS64.TRYWAIT P0, [UR30+0x18000], R2 ;  /* 0x01800002ff0075a7 */ /* 0x000ea4000800015e */
[----:B-12---:R-:W-:Y:S05]  /*1850*/  @!P0 BRA `(.L_x_48) ;  /* 0x00000004009c8947 */ /* 0x006fea0003800000 */
.L_x_50:
[----:B------:R-:W-:Y:S01]  /*1860*/  USHF.L.U32 UR7, UR17, 0x7, URZ ;  /* 0x0000000711077899 */ /* 0x000fe2000800063f */
[----:B------:R-:W-:Y:S02]  /*1870*/  WARPGROUP.DEPBAR.LE gsb0, 0x0 ;  /* 0x00008000000079c5 */ /* 0x000fe40000010000 */
[----:B------:R-:W-:Y:S01]  /*1880*/  USHF.R.U32.HI UR12, URZ, 0x4, UR28 ;  /* 0x000000043f0c7899 */ /* 0x000fe2000801161c */
[----:B------:R-:W-:Y:S01]  /*1890*/  WARPGROUP.ARRIVE ;  /* 0x00000000000079c5 */ /* 0x000fe20000000000 */
[----:B------:R-:W-:Y:S01]  /*18a0*/  ULOP3.LUT UR7, UR7, 0x200, URZ, 0xc0, !UPT ;  /* 0x0000020007077892 */ /* 0x000fe2000f8ec03f */
[----:B------:R-:W1:Y:S01]  /*18b0*/  LDC R2, c[0x0][0x230] ;  /* 0x00008c00ff027b82 */ /* 0x000e620000000800 */
[----:B------:R-:W-:Y:S02]  /*18c0*/  USGXT.U32 UR12, UR12, 0xe ;  /* 0x0000000e0c0c789a */ /* 0x000fe40008000000 */
[----:B------:R-:W-:Y:S01]  /*18d0*/  ULEA.HI UR7, UR29, UR7, URZ, 0x1c ;  /* 0x000000071d077291 */ /* 0x000fe2000f8fe03f */
[----:B------:R-:W-:Y:S01]  /*18e0*/  UMOV UR13, 0x40000040 ;  /* 0x40000040000d7882 */ /* 0x000fe20000000000 */
[----:B------:R-:W-:-:S02]  /*18f0*/  UMOV UR15, 0x40000040 ;  /* 0x40000040000f7882 */ /* 0x000fc40000000000 */
[----:B------:R-:W-:Y:S01]  /*1900*/  ULOP3.LUT UR14, UR7, 0x3fff, URZ, 0xc0, !UPT ;  /* 0x00003fff070e7892 */ /* 0x000fe2000f8ec03f */
[----:B------:R-:W-:Y:S02]  /*1910*/  UMOV UR8, URZ ;  /* 0x0000003f00087c82 */ /* 0x000fe40008000000 */
[----:B------:R-:W-:Y:S01]  /*1920*/  UMOV UR7, URZ ;  /* 0x0000003f00077c82 */ /* 0x000fe20008000000 */
[----:B------:R-:W-:Y:S02]  /*1930*/  UIADD3 UR6, UR6, 0x80, URZ ;  /* 0x0000008006067890 */ /* 0x000fe4000fffe03f */
[----:B------:R-:W-:-:S03]  /*1940*/  UIADD3 UR5, UR5, 0x1, URZ ;  /* 0x0000000105057890 */ /* 0x000fc6000fffe03f */
[----:B------:R-:W-:Y:S01]  /*1950*/  HGMMA.64x64x16.F32.BF16 R24, gdesc[UR12], R24 ;  /* 0x00e000000c1879f0 */ /* 0x000fe20008701818 */
[----:B------:R-:W-:Y:S02]  /*1960*/  UIADD3 UR12, UP0, UR12, 0x2, URZ ;  /* 0x000000020c0c7890 */ /* 0x000fe4000ff1e03f */
[----:B------:R-:W-:Y:S02]  /*1970*/  UIADD3 UR14, UP1, UR14, 0x2, URZ ;  /* 0x000000020e0e7890 */ /* 0x000fe4000ff3e03f */
[----:B------:R-:W-:Y:S02]  /*1980*/  UIADD3.X UR13, UR7, 0x40000040, URZ, UP0, !UPT ;  /* 0x40000040070d7890 */ /* 0x000fe400087fe43f */
[----:B------:R-:W-:Y:S01]  /*1990*/  UIADD3.X UR15, UR8, 0x40000040, URZ, UP1, !UPT ;  /* 0x40000040080f7890 */ /* 0x000fe20008ffe43f */
[----:B-1----:R-:W-:Y:S01]  /*19a0*/  ISETP.LE.AND P0, PT, R2, UR6, PT ;  /* 0x0000000602007c0c */ /* 0x002fe2000bf03270 */
[----:B------:R-:W-:Y:S02]  /*19b0*/  UIADD3.64 UR28, UR12, 0x2, URZ ;  /* 0x000000020c1c7897 */ /* 0x000fe4000fffe03f */
[----:B------:R-:W-:-:S02]  /*19c0*/  UIADD3.64 UR30, UR14, 0x2, URZ ;  /* 0x000000020e1e7897 */ /* 0x000fc4000fffe03f */
[----:B------:R-:W-:-:S04]  /*19d0*/  UISETP.NE.U32.AND UP0, UPT, UR5, 0x2, UPT ;  /* 0x000000020500788c */ /* 0x000fc8000bf05070 */
[----:B------:R-:W-:Y:S02]  /*19e0*/  USEL UR7, URZ, 0x1, UP0 ;  /* 0x000000013f077887 */ /* 0x000fe40008000000 */
[----:B------:R-:W-:Y:S02]  /*19f0*/  USEL UR5, UR5, URZ, UP0 ;  /* 0x0000003f05057287 */ /* 0x000fe40008000000 */
[----:B------:R-:W-:Y:S01]  /*1a00*/  ULOP3.LUT UR4, UR4, UR7, URZ, 0x3c, !UPT ;  /* 0x0000000704047292 */ /* 0x000fe2000f8e3c3f */
[----:B------:R-:W-:Y:S04]  /*1a10*/  HGMMA.64x64x16.F32.BF16 R24, gdesc[UR12], R24 ;  /* 0x00e000000c1879f0 */ /* 0x000fe80008701818 */
[----:B------:R-:W-:Y:S01]  /*1a20*/  HGMMA.64x64x16.F32.BF16 R24, gdesc[UR28], R24 ;  /* 0x00e000001c1879f0 */ /* 0x000fe20008701818 */
[----:B------:R-:W-:-:S02]  /*1a30*/  UIADD3.64 UR28, UR12, 0x4, URZ ;  /* 0x000000040c1c7897 */ /* 0x000fc4000fffe03f */
[----:B------:R-:W-:-:S09]  /*1a40*/  UIADD3.64 UR30, UR14, 0x4, URZ ;  /* 0x000000040e1e7897 */ /* 0x000fd2000fffe03f */
[----:B------:R-:W-:Y:S01]  /*1a50*/  HGMMA.64x64x16.F32.BF16 R24, gdesc[UR28], R24 ;  /* 0x00e000001c1879f0 */ /* 0x000fe20008701818 */
[----:B------:R-:W-:Y:S02]  /*1a60*/  UIADD3.64 UR28, UR12, 0x1fe, URZ ;  /* 0x000001fe0c1c7897 */ /* 0x000fe4000fffe03f */
[----:B------:R-:W-:-:S09]  /*1a70*/  UIADD3.64 UR30, UR14, 0x3fe, URZ ;  /* 0x000003fe0e1e7897 */ /* 0x000fd2000fffe03f */
[----:B------:R-:W-:Y:S01]  /*1a80*/  HGMMA.64x64x16.F32.BF16 R24, gdesc[UR28], R24 ;  /* 0x00e000001c1879f0 */ /* 0x000fe20008701818 */
[----:B------:R-:W-:Y:S02]  /*1a90*/  UIADD3.64 UR28, UR12, 0x200, URZ ;  /* 0x000002000c1c7897 */ /* 0x000fe4000fffe03f */
[----:B------:R-:W-:-:S09]  /*1aa0*/  UIADD3.64 UR30, UR14, 0x400, URZ ;  /* 0x000004000e1e7897 */ /* 0x000fd2000fffe03f */
[----:B------:R-:W-:Y:S01]  /*1ab0*/  HGMMA.64x64x16.F32.BF16 R24, gdesc[UR28], R24 ;  /* 0x00e000001c1879f0 */ /* 0x000fe20008701818 */
[----:B------:R-:W-:Y:S02]  /*1ac0*/  UIADD3.64 UR28, UR12, 0x202, URZ ;  /* 0x000002020c1c7897 */ /* 0x000fe4000fffe03f */
[----:B------:R-:W-:Y:S02]  /*1ad0*/  UIADD3.64 UR30, UR14, 0x402, URZ ;  /* 0x000004020e1e7897 */ /* 0x000fe4000fffe03f */
[----:B------:R-:W-:Y:S02]  /*1ae0*/  UIADD3.64 UR12, UR12, 0x204, URZ ;  /* 0x000002040c0c7897 */ /* 0x000fe4000fffe03f */
[----:B------:R-:W-:-:S05]  /*1af0*/  UIADD3.64 UR14, UR14, 0x404, URZ ;  /* 0x000004040e0e7897 */ /* 0x000fca000fffe03f */
[----:B------:R-:W-:Y:S04]  /*1b00*/  HGMMA.64x64x16.F32.BF16 R24, gdesc[UR28], R24 ;  /* 0x00e000001c1879f0 */ /* 0x000fe80008701818 */
[----:B------:R-:W-:Y:S01]  /*1b10*/  HGMMA.64x64x16.F32.BF16 R24, gdesc[UR12], R24, gsb0 ;  /* 0x00e000000c1879f0 */ /* 0x000fe20008001818 */
[----:B------:R-:W-:Y:S05]  /*1b20*/  @!P0 BRA `(.L_x_49) ;  /* 0xfffffff800b88947 */ /* 0x000fea000383ffff */
.L_x_47:
[----:B------:R-:W-:Y:S02]  /*1b30*/  WARPGROUP.DEPBAR.LE gsb0, 0x0 ;  /* 0x00008000000079c5 */ /* 0x000fe40000010000 */
[----:B----4-:R-:W-:Y:S01]  /*1b40*/  BAR.SYNC.DEFER_BLOCKING 0x0 ;  /* 0x0000000000007b1d */ /* 0x010fe20000010000 */
[C---:B-1----:R-:W-:Y:S01]  /*1b50*/  IMAD.SHL.U32 R2, R0.reuse, 0x80, RZ ;  /* 0x0000008000027824 */ /* 0x042fe200078e00ff */
[----:B------:R-:W-:Y:S01]  /*1b60*/  F2FP.BF16.F32.PACK_AB R24, R25, R24 ;  /* 0x000000181918723e */ /* 0x000fe200000010ff */
[----:B------:R-:W-:Y:S01]  /*1b70*/  IMAD.SHL.U32 R3, R0, 0x40, RZ ;  /* 0x0000004000037824 */ /* 0x000fe200078e00ff */
[----:B------:R-:W-:Y:S02]  /*1b80*/  F2FP.BF16.F32.PACK_AB R25, R27, R26 ;  /* 0x0000001a1b19723e */ /* 0x000fe400000010ff */
[----:B------:R-:W-:Y:S02]  /*1b90*/  ELECT P0, URZ, PT ;  /* 0x00000000003f782f */ /* 0x000fe40003800000 */
[----:B------:R-:W-:Y:S01]  /*1ba0*/  LOP3.LUT R2, R2, 0x780, RZ, 0xc0, !PT ;  /* 0x0000078002027812 */ /* 0x000fe200078ec0ff */
[----:B--2---:R-:W-:Y:S01]  /*1bb0*/  ULOP3.LUT UR8, UR17, 0x1, URZ, 0xc0, !UPT ;  /* 0x0000000111087892 */ /* 0x004fe2000f8ec03f */
[----:B------:R-:W-:Y:S01]  /*1bc0*/  F2FP.BF16.F32.PACK_AB R32, R33, R32 ;  /* 0x000000202120723e */ /* 0x000fe200000010ff */
[----:B------:R-:W-:Y:S01]  /*1bd0*/  UMOV UR10, UR11 ;  /* 0x0000000b000a7c82 */ /* 0x000fe20008000000 */
[----:B---3--:R-:W-:Y:S01]  /*1be0*/  LOP3.LUT R4, R2, 0x3800, R3, 0xf8, !PT ;  /* 0x0000380002047812 */ /* 0x008fe200078ef803 */
[----:B------:R-:W-:Y:S01]  /*1bf0*/  IMAD.SHL.U32 R2, R0, 0x10, RZ ;  /* 0x0000001000027824 */ /* 0x000fe200078e00ff */
[----:B------:R-:W-:Y:S01]  /*1c00*/  F2FP.BF16.F32.PACK_AB R26, R29, R28 ;  /* 0x0000001c1d1a723e */ /* 0x000fe200000010ff */
[----:B------:R-:W-:Y:S01]  /*1c10*/  ULEA UR9, UR8, UR27, 0x6 ;  /* 0x0000001b08097291 */ /* 0x000fe2000f8e303f */
[----:B------:R-:W-:Y:S01]  /*1c20*/  F2FP.BF16.F32.PACK_AB R27, R31, R30 ;  /* 0x0000001e1f1b723e */ /* 0x000fe200000010ff */
[----:B------:R-:W-:Y:S01]  /*1c30*/  ULEA UR8, UR8, UR16, 0xd ;  /* 0x0000001008087291 */ /* 0x000fe2000f8e683f */
[----:B------:R-:W-:-:S02]  /*1c40*/  LOP3.LUT R3, R2, 0x70, RZ, 0xc0, !PT ;  /* 0x0000007002037812 */ /* 0x000fc400078ec0ff */
[----:B------:R-:W-:Y:S02]  /*1c50*/  F2FP.BF16.F32.PACK_AB R33, R35, R34 ;  /* 0x000000222321723e */ /* 0x000fe400000010ff */
[----:B------:R-:W-:Y:S02]  /*1c60*/  LOP3.LUT R3, R3, 0x10, R0, 0x78, !PT ;  /* 0x0000001003037812 */ /* 0x000fe400078e7800 */
[----:B------:R-:W-:Y:S01]  /*1c70*/  F2FP.BF16.F32.PACK_AB R40, R41, R40 ;  /* 0x000000282928723e */ /* 0x000fe200000010ff */
[----:B------:R-:W1:Y:S02]  /*1c80*/  @!P2 SYNCS.CCTL.IV [UR16+0x18000] ;  /* 0x01800000ff00a9b1 */ /* 0x000e640008000010 */
[----:B-1----:R-:W-:Y:S01]  /*1c90*/  BAR.SYNC.DEFER_BLOCKING 0x0 ;  /* 0x0000000000007b1d */ /* 0x002fe20000010000 */
[----:B------:R-:W-:Y:S02]  /*1ca0*/  LOP3.LUT R3, R4, R3, RZ, 0xfc, !PT ;  /* 0x0000000304037212 */ /* 0x000fe400078efcff */
[----:B------:R-:W-:-:S02]  /*1cb0*/  F2FP.BF16.F32.PACK_AB R34, R37, R36 ;  /* 0x000000242522723e */ /* 0x000fc400000010ff */
[C---:B------:R-:W-:Y:S01]  /*1cc0*/  LOP3.LUT R2, R3.reuse, 0x20, RZ, 0x3c, !PT ;  /* 0x0000002003027812 */ /* 0x040fe200078e3cff */
[C---:B------:R-:W-:Y:S01]  /*1cd0*/  VIADD R0, R3.reuse, UR16 ;  /* 0x0000001003007c36 */ /* 0x040fe20008000000 */
[C---:B------:R-:W-:Y:S02]  /*1ce0*/  LOP3.LUT R4, R3.reuse, 0x40, RZ, 0x3c, !PT ;  /* 0x0000004003047812 */ /* 0x040fe400078e3cff */
[----:B------:R-:W-:Y:S01]  /*1cf0*/  LOP3.LUT R3, R3, 0x60, RZ, 0x3c, !PT ;  /* 0x0000006003037812 */ /* 0x000fe200078e3cff */
[----:B------:R-:W-:Y:S01]  /*1d00*/  VIADD R2, R2, UR16 ;  /* 0x0000001002027c36 */ /* 0x000fe20008000000 */
[----:B------:R-:W-:Y:S01]  /*1d10*/  F2FP.BF16.F32.PACK_AB R35, R39, R38 ;  /* 0x000000262723723e */ /* 0x000fe200000010ff */
[----:B------:R-:W-:Y:S01]  /*1d20*/  VIADD R4, R4, UR16 ;  /* 0x0000001004047c36 */ /* 0x000fe20008000000 */
[----:B------:R-:W-:Y:S01]  /*1d30*/  F2FP.BF16.F32.PACK_AB R41, R43, R42 ;  /* 0x0000002a2b29723e */ /* 0x000fe200000010ff */
[----:B------:R-:W-:Y:S01]  /*1d40*/  VIADD R3, R3, UR16 ;  /* 0x0000001003037c36 */ /* 0x000fe20008000000 */
[----:B------:R-:W-:-:S02]  /*1d50*/  F2FP.BF16.F32.PACK_AB R48, R49, R48 ;  /* 0x000000303130723e */ /* 0x000fc400000010ff */
[----:B------:R-:W-:Y:S02]  /*1d60*/  F2FP.BF16.F32.PACK_AB R42, R45, R44 ;  /* 0x0000002c2d2a723e */ /* 0x000fe400000010ff */
[----:B------:R-:W-:Y:S02]  /*1d70*/  F2FP.BF16.F32.PACK_AB R43, R47, R46 ;  /* 0x0000002e2f2b723e */ /* 0x000fe400000010ff */
[----:B------:R-:W-:Y:S02]  /*1d80*/  F2FP.BF16.F32.PACK_AB R49, R51, R50 ;  /* 0x000000323331723e */ /* 0x000fe400000010ff */
[----:B------:R-:W-:Y:S01]  /*1d90*/  F2FP.BF16.F32.PACK_AB R50, R53, R52 ;  /* 0x000000343532723e */ /* 0x000fe200000010ff */
[----:B------:R-:W1:Y:S01]  /*1da0*/  @!P2 SYNCS.CCTL.IV [UR16+0x18008] ;  /* 0x01800800ff00a9b1 */ /* 0x000e620008000010 */
[----:B------:R-:W-:Y:S01]  /*1db0*/  F2FP.BF16.F32.PACK_AB R51, R55, R54 ;  /* 0x000000363733723e */ /* 0x000fe200000010ff */
[----:B-1----:R-:W-:Y:S01]  /*1dc0*/  STSM.16.M88.4 [R0], R24 ;  /* 0x0000001800007844 */ /* 0x002fe20000000200 */
[----:B------:R-:W-:-:S03]  /*1dd0*/  ISETP.LT.U32.AND P0, PT, R6, 0x40, P0 ;  /* 0x000000400600780c */ /* 0x000fc60000701070 */
[----:B------:R-:W-:Y:S04]  /*1de0*/  STSM.16.M88.4 [R2], R32 ;  /* 0x0000002002007844 */ /* 0x000fe80000000200 */
[----:B------:R-:W-:Y:S04]  /*1df0*/  STSM.16.M88.4 [R4], R40 ;  /* 0x0000002804007844 */ /* 0x000fe80000000200 */
[----:B------:R-:W-:Y:S02]  /*1e00*/  STSM.16.M88.4 [R3], R48 ;  /* 0x0000003003007844 */ /* 0x000fe40000000200 */
[----:B------:R-:W-:Y:S01]  /*1e10*/  VOTEU.ANY UP0, P0 ;  /* 0x00000000003f7886 */ /* 0x000fe20000000100 */
[----:B------:R-:W-:Y:S01]  /*1e20*/  VOTEU.ANY UP1, P0 ;  /* 0x00000000003f7886 */ /* 0x000fe20000020100 */
[----:B------:R1:W-:Y:S06]  /*1e30*/  MEMBAR.ALL.CTA ;  /* 0x0000000000007992 */ /* 0x0003ec0000008000 */
[----:B-1----:R-:W1:Y:S01]  /*1e40*/  FENCE.VIEW.ASYNC.S ;  /* 0x00000000000073c6 */ /* 0x002e620000000000 */
[----:B------:R-:W-:Y:S01]  /*1e50*/  @UP0 UMOV UR6, UR22 ;  /* 0x0000001600060c82 */ /* 0x000fe20008000000 */
[----:B------:R-:W-:Y:S01]  /*1e60*/  @UP0 UMOV UR7, UR23 ;  /* 0x0000001700070c82 */ /* 0x000fe20008000000 */
[----:B-1----:R-:W-:Y:S06]  /*1e70*/  BAR.SYNC.DEFER_BLOCKING 0x0 ;  /* 0x0000000000007b1d */ /* 0x002fec0000010000 */
[----:B------:R1:W-:Y:S01]  /*1e80*/  @UP1 UTMASTG.2D [UR8], [UR6] ;  /* 0x00000008060013b5 */ /* 0x0003e20008008000 */
[----:B------:R0:W-:Y:S01]  /*1e90*/  UTMACMDFLUSH ;  /* 0x00000000000079b7 */ /* 0x0001e20000000000 */
[----:B------:R-:W-:-:S04]  /*1ea0*/  DEPBAR.LE SB0, 0x0 ;  /* 0x000080000000791a */ /* 0x000fc80000000000 */
[----:B------:R-:W-:Y:S06]  /*1eb0*/  BAR.SYNC.DEFER_BLOCKING 0x0 ;  /* 0x0000000000007b1d */ /* 0x000fec0000010000 */
[----:B-1----:R-:W-:Y:S05]  /*1ec0*/  EXIT ;  /* 0x000000000000794d */ /* 0x002fea0003800000 */
.L_x_48:
[----:B------:R-:W1:Y:S02]  /*1ed0*/  SYNCS.PHASECHK.TRANS64.TRYWAIT P0, [UR30+0x18000], R2 ;  /* 0x01800002ff0075a7 */ /* 0x000e64000800015e */
[----:B-1----:R-:W-:Y:S05]  /*1ee0*/  @!P0 BRA `(.L_x_48) ;  /* 0xfffffffc00f88947 */ /* 0x002fea000383ffff */
[----:B------:R-:W-:Y:S05]  /*1ef0*/  BRA `(.L_x_50) ;  /* 0xfffffff800587947 */ /* 0x000fea000383ffff */
.L_x_51:
[----:B------:R-:W-:-:S00]  /*1f00*/  BRA `(.L_x_51) ;  /* 0xfffffffc00fc7947 */ /* 0x000fc0000383ffff */
[----:B------:R-:W-:-:S00]  /*1f10*/  NOP ;  /* 0x0000000000007918 */ /* 0x000fc00000000000 */
        /* <DEDUP_REMOVED lines=14> */
.L_x_52:


//--------------------- .nv.shared.gluon_wgmma    --------------------------
	.section	.nv.shared.gluon_wgmma,"aw",@nobits
	.sectionflags	@""
	.align	16
	.zero		1024


//--------------------- .nv.shared.reserved.0     --------------------------
	.section	.nv.shared.reserved.0,"aw",@nobits
	.weak		__nv_reservedSMEM_offset_0_alias
	.size		__nv_reservedSMEM_offset_0_alias, 0, 0
	.other		__nv_reservedSMEM_offset_0_alias,@"STO_CUDA_RESERVED_SHARED STV_DEFAULT"
__nv_reservedSMEM_offset_0_alias:
	.zero		0


//--------------------- .nv.constant0.gluon_wgmma --------------------------
	.section	.nv.constant0.gluon_wgmma,"a",@progbits
	.sectionflags	@""
	.align	4
.nv.constant0.gluon_wgmma:
	.zero		608


//--------------------- SYMBOLS --------------------------

	.type		.nv.reservedSmem.offset0,@object
	.size		.nv.reservedSmem.offset0,0x4
